//
// Generated by NVIDIA NVVM Compiler
//
// Compiler Build ID: CL-36424714
// Cuda compilation tools, release 13.0, V13.0.88
// Based on NVVM 20.0.0
//

.version 9.0
.target sm_100
.address_size 64

	// .globl	_Z9integrateddiPdS_ii
.func  (.param .align 16 .b8 func_retval0[16]) __internal_trig_reduction_slowpathd
(
	.param .b64 __internal_trig_reduction_slowpathd_param_0
)
;
.global .align 4 .b8 precalc_xorwow_matrix[102400];
.global .align 4 .b8 precalc_xorwow_offset_matrix[102400];
.global .align 4 .b8 mrg32k3aM1[2304];
.global .align 4 .b8 mrg32k3aM2[2304];
.global .align 4 .b8 mrg32k3aM1SubSeq[2016];
.global .align 4 .b8 mrg32k3aM2SubSeq[2016];
.global .align 4 .b8 mrg32k3aM1Seq[2304];
.global .align 4 .b8 mrg32k3aM2Seq[2304];
.const .align 8 .b8 __cr_lgamma_table[72];
.global .align 8 .b8 __cudart_i2opi_d[144] = {8, 93, 141, 31, 177, 95, 251, 107, 234, 146, 82, 138, 247, 57, 7, 61, 123, 241, 229, 235, 199, 186, 39, 117, 45, 234, 95, 158, 102, 63, 70, 79, 183, 9, 203, 39, 207, 126, 54, 109, 31, 109, 10, 90, 139, 17, 47, 239, 15, 152, 5, 222, 255, 151, 248, 31, 59, 40, 249, 189, 139, 95, 132, 156, 244, 57, 83, 131, 57, 214, 145, 57, 65, 126, 95, 180, 38, 112, 156, 233, 132, 68, 187, 46, 245, 53, 130, 232, 62, 167, 41, 177, 28, 235, 29, 254, 28, 146, 209, 9, 234, 46, 73, 6, 224, 210, 77, 66, 58, 110, 36, 183, 97, 197, 187, 222, 171, 99, 81, 254, 65, 144, 67, 60, 153, 149, 98, 219, 192, 221, 52, 245, 209, 87, 39, 252, 41, 21, 68, 78, 110, 131, 249, 162};
.global .align 16 .b8 __cudart_sin_cos_coeffs[128] = {70, 210, 176, 44, 241, 229, 90, 190, 146, 227, 172, 105, 227, 29, 199, 62, 161, 98, 219, 25, 160, 1, 42, 191, 24, 8, 17, 17, 17, 17, 129, 63, 84, 85, 85, 85, 85, 85, 197, 191, 0, 0, 0, 0, 0, 0, 0, 0, 0, 0, 0, 0, 0, 0, 0, 0, 100, 129, 253, 32, 131, 255, 168, 189, 40, 133, 239, 193, 167, 238, 33, 62, 217, 230, 6, 142, 79, 126, 146, 190, 233, 188, 221, 25, 160, 1, 250, 62, 71, 93, 193, 22, 108, 193, 86, 191, 81, 85, 85, 85, 85, 85, 165, 63, 0, 0, 0, 0, 0, 0, 224, 191, 0, 0, 0, 0, 0, 0, 240, 63};

.visible .entry _Z9integrateddiPdS_ii(
	.param .f64 _Z9integrateddiPdS_ii_param_0,
	.param .f64 _Z9integrateddiPdS_ii_param_1,
	.param .u32 _Z9integrateddiPdS_ii_param_2,
	.param .u64 .ptr .align 1 _Z9integrateddiPdS_ii_param_3,
	.param .u64 .ptr .align 1 _Z9integrateddiPdS_ii_param_4,
	.param .u32 _Z9integrateddiPdS_ii_param_5,
	.param .u32 _Z9integrateddiPdS_ii_param_6
)
{
	.reg .pred 	%p<44>;
	.reg .b32 	%r<214>;
	.reg .b64 	%rd<82>;
	.reg .b64 	%fd<263>;

	ld.param.f64 	%fd42, [_Z9integrateddiPdS_ii_param_1];
	ld.param.u32 	%r91, [_Z9integrateddiPdS_ii_param_2];
	ld.param.u64 	%rd6, [_Z9integrateddiPdS_ii_param_3];
	ld.param.u32 	%r92, [_Z9integrateddiPdS_ii_param_5];
	ld.param.u32 	%r93, [_Z9integrateddiPdS_ii_param_6];
	cvta.to.global.u64 	%rd1, %rd6;
	mov.u32 	%r1, %tid.x;
	mov.u32 	%r94, %ctaid.x;
	mov.u32 	%r95, %ntid.x;
	mul.lo.s32 	%r2, %r94, %r95;
	add.s32 	%r3, %r2, %r1;
	mov.u32 	%r4, %tid.y;
	mov.u32 	%r96, %ctaid.y;
	mov.u32 	%r97, %ntid.y;
	mul.lo.s32 	%r5, %r96, %r97;
	add.s32 	%r98, %r5, %r4;
	mul.lo.s32 	%r6, %r92, %r98;
	add.s32 	%r7, %r6, %r3;
	xor.b32  	%r99, %r7, -1429050551;
	mul.lo.s32 	%r8, %r99, 1099087573;
	setp.gt.s32 	%p1, %r7, -1;
	selp.b32 	%r9, -644748465, -1947113066, %p1;
	setp.lt.s32 	%p2, %r91, 1;
	@%p2 bra 	$L__BB0_18;
	ld.param.f64 	%fd246, [_Z9integrateddiPdS_ii_param_0];
	add.s32 	%r197, %r8, 5783321;
	xor.b32  	%r196, %r8, 362436069;
	add.s32 	%r195, %r8, 123456789;
	sub.f64 	%fd43, %fd42, %fd246;
	add.f64 	%fd1, %fd43, 0d3FEFFFFDE7210BE9;
	setp.eq.s32 	%p3, %r91, 1;
	add.s32 	%r100, %r9, %r8;
	add.s32 	%r194, %r100, 6615241;
	@%p3 bra 	$L__BB0_12;
	add.s32 	%r188, %r9, 521288629;
	xor.b32  	%r189, %r9, 88675123;
	add.s32 	%r186, %r100, 8064989;
	and.b32  	%r102, %r91, 2147483646;
	neg.s32 	%r185, %r102;
	mov.u64 	%rd12, __cudart_sin_cos_coeffs;
	mul.wide.s32 	%rd14, %r7, 8;
	add.s64 	%rd15, %rd1, %rd14;
$L__BB0_3:
	mov.u32 	%r20, %r195;
	mov.u32 	%r195, %r197;
	mov.u32 	%r23, %r189;
	mov.u32 	%r22, %r188;
	mov.u32 	%r21, %r196;
	mov.u32 	%r194, %r186;
	ld.param.f64 	%fd247, [_Z9integrateddiPdS_ii_param_0];
	shr.u32 	%r103, %r20, 2;
	xor.b32  	%r104, %r103, %r20;
	shl.b32 	%r105, %r195, 4;
	shl.b32 	%r106, %r104, 1;
	xor.b32  	%r107, %r105, %r106;
	xor.b32  	%r108, %r107, %r195;
	xor.b32  	%r196, %r108, %r104;
	add.s32 	%r109, %r194, %r196;
	add.s32 	%r110, %r109, -1087311;
	shr.u32 	%r111, %r21, 2;
	xor.b32  	%r112, %r111, %r21;
	shl.b32 	%r113, %r196, 4;
	shl.b32 	%r114, %r112, 1;
	xor.b32  	%r115, %r114, %r113;
	xor.b32  	%r116, %r115, %r112;
	xor.b32  	%r188, %r116, %r196;
	add.s32 	%r117, %r194, %r188;
	add.s32 	%r118, %r117, -724874;
	cvt.u64.u32 	%rd7, %r110;
	mul.wide.u32 	%rd8, %r118, 2097152;
	xor.b64  	%rd9, %rd8, %rd7;
	cvt.rn.f64.u64 	%fd44, %rd9;
	fma.rn.f64 	%fd45, %fd44, 0d3CA0000000000000, 0d3C90000000000000;
	fma.rn.f64 	%fd2, %fd1, %fd45, %fd247;
	abs.f64 	%fd3, %fd2;
	setp.neu.f64 	%p4, %fd3, 0d7FF0000000000000;
	@%p4 bra 	$L__BB0_5;
	mov.f64 	%fd51, 0d0000000000000000;
	mul.rn.f64 	%fd250, %fd2, %fd51;
	mov.b32 	%r192, 0;
	bra.uni 	$L__BB0_7;
$L__BB0_5:
	mul.f64 	%fd46, %fd2, 0d3FE45F306DC9C883;
	cvt.rni.s32.f64 	%r192, %fd46;
	cvt.rn.f64.s32 	%fd47, %r192;
	fma.rn.f64 	%fd48, %fd47, 0dBFF921FB54442D18, %fd2;
	fma.rn.f64 	%fd49, %fd47, 0dBC91A62633145C00, %fd48;
	fma.rn.f64 	%fd250, %fd47, 0dB97B839A252049C0, %fd49;
	setp.ltu.f64 	%p5, %fd3, 0d41E0000000000000;
	@%p5 bra 	$L__BB0_7;
	{ // callseq 0, 0
	.param .b64 param0;
	st.param.f64 	[param0], %fd2;
	.param .align 16 .b8 retval0[16];
	call.uni (retval0), 
	__internal_trig_reduction_slowpathd, 
	(
	param0
	);
	ld.param.f64 	%fd250, [retval0];
	ld.param.b32 	%r192, [retval0+8];
	} // callseq 0
$L__BB0_7:
	ld.param.f64 	%fd248, [_Z9integrateddiPdS_ii_param_0];
	shl.b32 	%r121, %r192, 6;
	cvt.u64.u32 	%rd10, %r121;
	and.b64  	%rd11, %rd10, 64;
	add.s64 	%rd13, %rd12, %rd11;
	mul.rn.f64 	%fd52, %fd250, %fd250;
	and.b32  	%r122, %r192, 1;
	setp.eq.b32 	%p6, %r122, 1;
	selp.f64 	%fd53, 0dBDA8FF8320FD8164, 0d3DE5DB65F9785EBA, %p6;
	ld.global.nc.v2.f64 	{%fd54, %fd55}, [%rd13];
	fma.rn.f64 	%fd56, %fd53, %fd52, %fd54;
	fma.rn.f64 	%fd57, %fd56, %fd52, %fd55;
	ld.global.nc.v2.f64 	{%fd58, %fd59}, [%rd13+16];
	fma.rn.f64 	%fd60, %fd57, %fd52, %fd58;
	fma.rn.f64 	%fd61, %fd60, %fd52, %fd59;
	ld.global.nc.v2.f64 	{%fd62, %fd63}, [%rd13+32];
	fma.rn.f64 	%fd64, %fd61, %fd52, %fd62;
	fma.rn.f64 	%fd65, %fd64, %fd52, %fd63;
	fma.rn.f64 	%fd66, %fd65, %fd250, %fd250;
	fma.rn.f64 	%fd67, %fd65, %fd52, 0d3FF0000000000000;
	selp.f64 	%fd68, %fd67, %fd66, %p6;
	and.b32  	%r123, %r192, 2;
	setp.eq.s32 	%p7, %r123, 0;
	mov.f64 	%fd69, 0d0000000000000000;
	sub.f64 	%fd70, %fd69, %fd68;
	selp.f64 	%fd71, %fd68, %fd70, %p7;
	div.rn.f64 	%fd72, %fd71, %fd2;
	setp.num.f64 	%p8, %fd72, %fd72;
	selp.f64 	%fd73, 0d3FF0000000000000, 0d0000000000000000, %p8;
	ld.global.f64 	%fd74, [%rd15];
	fma.rn.f64 	%fd8, %fd72, %fd73, %fd74;
	shr.u32 	%r124, %r22, 2;
	xor.b32  	%r125, %r124, %r22;
	shl.b32 	%r126, %r188, 4;
	shl.b32 	%r127, %r125, 1;
	xor.b32  	%r128, %r126, %r127;
	xor.b32  	%r129, %r128, %r188;
	xor.b32  	%r189, %r129, %r125;
	add.s32 	%r130, %r194, %r189;
	add.s32 	%r131, %r130, -362437;
	shr.u32 	%r132, %r23, 2;
	xor.b32  	%r133, %r132, %r23;
	shl.b32 	%r134, %r189, 4;
	shl.b32 	%r135, %r133, 1;
	xor.b32  	%r136, %r135, %r134;
	xor.b32  	%r137, %r136, %r133;
	xor.b32  	%r197, %r137, %r189;
	add.s32 	%r138, %r194, %r197;
	cvt.u64.u32 	%rd16, %r131;
	mul.wide.u32 	%rd17, %r138, 2097152;
	xor.b64  	%rd18, %rd17, %rd16;
	cvt.rn.f64.u64 	%fd75, %rd18;
	fma.rn.f64 	%fd76, %fd75, 0d3CA0000000000000, 0d3C90000000000000;
	fma.rn.f64 	%fd9, %fd1, %fd76, %fd248;
	abs.f64 	%fd10, %fd9;
	setp.eq.f64 	%p9, %fd10, 0d7FF0000000000000;
	@%p9 bra 	$L__BB0_10;
	mul.f64 	%fd77, %fd9, 0d3FE45F306DC9C883;
	cvt.rni.s32.f64 	%r193, %fd77;
	cvt.rn.f64.s32 	%fd78, %r193;
	fma.rn.f64 	%fd79, %fd78, 0dBFF921FB54442D18, %fd9;
	fma.rn.f64 	%fd80, %fd78, 0dBC91A62633145C00, %fd79;
	fma.rn.f64 	%fd251, %fd78, 0dB97B839A252049C0, %fd80;
	setp.ltu.f64 	%p10, %fd10, 0d41E0000000000000;
	@%p10 bra 	$L__BB0_11;
	{ // callseq 1, 0
	.param .b64 param0;
	st.param.f64 	[param0], %fd9;
	.param .align 16 .b8 retval0[16];
	call.uni (retval0), 
	__internal_trig_reduction_slowpathd, 
	(
	param0
	);
	ld.param.f64 	%fd251, [retval0];
	ld.param.b32 	%r193, [retval0+8];
	} // callseq 1
	bra.uni 	$L__BB0_11;
$L__BB0_10:
	mov.f64 	%fd82, 0d0000000000000000;
	mul.rn.f64 	%fd251, %fd9, %fd82;
	mov.b32 	%r193, 0;
$L__BB0_11:
	shl.b32 	%r141, %r193, 6;
	cvt.u64.u32 	%rd19, %r141;
	and.b64  	%rd20, %rd19, 64;
	add.s64 	%rd22, %rd12, %rd20;
	mul.rn.f64 	%fd83, %fd251, %fd251;
	and.b32  	%r142, %r193, 1;
	setp.eq.b32 	%p11, %r142, 1;
	selp.f64 	%fd84, 0dBDA8FF8320FD8164, 0d3DE5DB65F9785EBA, %p11;
	ld.global.nc.v2.f64 	{%fd85, %fd86}, [%rd22];
	fma.rn.f64 	%fd87, %fd84, %fd83, %fd85;
	fma.rn.f64 	%fd88, %fd87, %fd83, %fd86;
	ld.global.nc.v2.f64 	{%fd89, %fd90}, [%rd22+16];
	fma.rn.f64 	%fd91, %fd88, %fd83, %fd89;
	fma.rn.f64 	%fd92, %fd91, %fd83, %fd90;
	ld.global.nc.v2.f64 	{%fd93, %fd94}, [%rd22+32];
	fma.rn.f64 	%fd95, %fd92, %fd83, %fd93;
	fma.rn.f64 	%fd96, %fd95, %fd83, %fd94;
	fma.rn.f64 	%fd97, %fd96, %fd251, %fd251;
	fma.rn.f64 	%fd98, %fd96, %fd83, 0d3FF0000000000000;
	selp.f64 	%fd99, %fd98, %fd97, %p11;
	and.b32  	%r143, %r193, 2;
	setp.eq.s32 	%p12, %r143, 0;
	mov.f64 	%fd100, 0d0000000000000000;
	sub.f64 	%fd101, %fd100, %fd99;
	selp.f64 	%fd102, %fd99, %fd101, %p12;
	div.rn.f64 	%fd103, %fd102, %fd9;
	setp.num.f64 	%p13, %fd103, %fd103;
	selp.f64 	%fd104, 0d3FF0000000000000, 0d0000000000000000, %p13;
	fma.rn.f64 	%fd105, %fd103, %fd104, %fd8;
	st.global.f64 	[%rd15], %fd105;
	add.s32 	%r186, %r194, 1449748;
	add.s32 	%r185, %r185, 2;
	setp.ne.s32 	%p14, %r185, 0;
	@%p14 bra 	$L__BB0_3;
$L__BB0_12:
	and.b32  	%r144, %r91, 1;
	setp.eq.b32 	%p15, %r144, 1;
	not.pred 	%p16, %p15;
	@%p16 bra 	$L__BB0_18;
	ld.param.f64 	%fd249, [_Z9integrateddiPdS_ii_param_0];
	shr.u32 	%r145, %r195, 2;
	xor.b32  	%r146, %r145, %r195;
	shl.b32 	%r147, %r197, 4;
	shl.b32 	%r148, %r146, 1;
	xor.b32  	%r149, %r147, %r148;
	xor.b32  	%r150, %r149, %r197;
	xor.b32  	%r151, %r150, %r146;
	add.s32 	%r152, %r194, %r151;
	add.s32 	%r153, %r152, 362437;
	shr.u32 	%r154, %r196, 2;
	xor.b32  	%r155, %r154, %r196;
	shl.b32 	%r156, %r151, 4;
	shl.b32 	%r157, %r155, 1;
	xor.b32  	%r158, %r157, %r156;
	xor.b32  	%r159, %r158, %r155;
	xor.b32  	%r160, %r159, %r151;
	add.s32 	%r161, %r194, %r160;
	add.s32 	%r162, %r161, 724874;
	cvt.u64.u32 	%rd25, %r153;
	mul.wide.u32 	%rd26, %r162, 2097152;
	xor.b64  	%rd27, %rd26, %rd25;
	cvt.rn.f64.u64 	%fd106, %rd27;
	fma.rn.f64 	%fd107, %fd106, 0d3CA0000000000000, 0d3C90000000000000;
	fma.rn.f64 	%fd15, %fd1, %fd107, %fd249;
	abs.f64 	%fd16, %fd15;
	setp.eq.f64 	%p17, %fd16, 0d7FF0000000000000;
	@%p17 bra 	$L__BB0_16;
	mul.f64 	%fd108, %fd15, 0d3FE45F306DC9C883;
	cvt.rni.s32.f64 	%r198, %fd108;
	cvt.rn.f64.s32 	%fd109, %r198;
	fma.rn.f64 	%fd110, %fd109, 0dBFF921FB54442D18, %fd15;
	fma.rn.f64 	%fd111, %fd109, 0dBC91A62633145C00, %fd110;
	fma.rn.f64 	%fd252, %fd109, 0dB97B839A252049C0, %fd111;
	setp.ltu.f64 	%p18, %fd16, 0d41E0000000000000;
	@%p18 bra 	$L__BB0_17;
	{ // callseq 2, 0
	.param .b64 param0;
	st.param.f64 	[param0], %fd15;
	.param .align 16 .b8 retval0[16];
	call.uni (retval0), 
	__internal_trig_reduction_slowpathd, 
	(
	param0
	);
	ld.param.f64 	%fd252, [retval0];
	ld.param.b32 	%r198, [retval0+8];
	} // callseq 2
	bra.uni 	$L__BB0_17;
$L__BB0_16:
	mov.f64 	%fd113, 0d0000000000000000;
	mul.rn.f64 	%fd252, %fd15, %fd113;
	mov.b32 	%r198, 0;
$L__BB0_17:
	shl.b32 	%r165, %r198, 6;
	cvt.u64.u32 	%rd28, %r165;
	and.b64  	%rd29, %rd28, 64;
	mov.u64 	%rd30, __cudart_sin_cos_coeffs;
	add.s64 	%rd31, %rd30, %rd29;
	mul.rn.f64 	%fd114, %fd252, %fd252;
	and.b32  	%r166, %r198, 1;
	setp.eq.b32 	%p19, %r166, 1;
	selp.f64 	%fd115, 0dBDA8FF8320FD8164, 0d3DE5DB65F9785EBA, %p19;
	ld.global.nc.v2.f64 	{%fd116, %fd117}, [%rd31];
	fma.rn.f64 	%fd118, %fd115, %fd114, %fd116;
	fma.rn.f64 	%fd119, %fd118, %fd114, %fd117;
	ld.global.nc.v2.f64 	{%fd120, %fd121}, [%rd31+16];
	fma.rn.f64 	%fd122, %fd119, %fd114, %fd120;
	fma.rn.f64 	%fd123, %fd122, %fd114, %fd121;
	ld.global.nc.v2.f64 	{%fd124, %fd125}, [%rd31+32];
	fma.rn.f64 	%fd126, %fd123, %fd114, %fd124;
	fma.rn.f64 	%fd127, %fd126, %fd114, %fd125;
	fma.rn.f64 	%fd128, %fd127, %fd252, %fd252;
	fma.rn.f64 	%fd129, %fd127, %fd114, 0d3FF0000000000000;
	selp.f64 	%fd130, %fd129, %fd128, %p19;
	and.b32  	%r167, %r198, 2;
	setp.eq.s32 	%p20, %r167, 0;
	mov.f64 	%fd131, 0d0000000000000000;
	sub.f64 	%fd132, %fd131, %fd130;
	selp.f64 	%fd133, %fd130, %fd132, %p20;
	div.rn.f64 	%fd134, %fd133, %fd15;
	setp.num.f64 	%p21, %fd134, %fd134;
	selp.f64 	%fd135, 0d3FF0000000000000, 0d0000000000000000, %p21;
	mul.wide.s32 	%rd32, %r7, 8;
	add.s64 	%rd33, %rd1, %rd32;
	ld.global.f64 	%fd136, [%rd33];
	fma.rn.f64 	%fd137, %fd134, %fd135, %fd136;
	st.global.f64 	[%rd33], %fd137;
$L__BB0_18:
	bar.sync 	0;
	setp.ne.s32 	%p22, %r1, 0;
	setp.lt.s32 	%p23, %r92, 2;
	or.pred  	%p24, %p22, %p23;
	@%p24 bra 	$L__BB0_32;
	add.s32 	%r44, %r6, %r2;
	mul.wide.s32 	%rd34, %r7, 8;
	add.s64 	%rd2, %rd1, %rd34;
	ld.global.f64 	%fd255, [%rd2];
	add.s32 	%r45, %r92, -1;
	add.s32 	%r169, %r92, -2;
	and.b32  	%r46, %r45, 15;
	setp.lt.u32 	%p25, %r169, 15;
	mov.b32 	%r203, 1;
	@%p25 bra 	$L__BB0_23;
	and.b32  	%r171, %r45, -16;
	neg.s32 	%r201, %r171;
	add.s64 	%rd3, %rd1, 64;
	add.s32 	%r199, %r44, 1;
	mov.b32 	%r200, 0;
$L__BB0_21:
	.pragma "nounroll";
	mul.wide.s32 	%rd35, %r199, 8;
	add.s64 	%rd36, %rd3, %rd35;
	ld.global.f64 	%fd138, [%rd36+-64];
	add.f64 	%fd139, %fd138, %fd255;
	st.global.f64 	[%rd2], %fd139;
	ld.global.f64 	%fd140, [%rd36+-56];
	add.f64 	%fd141, %fd140, %fd139;
	st.global.f64 	[%rd2], %fd141;
	ld.global.f64 	%fd142, [%rd36+-48];
	add.f64 	%fd143, %fd142, %fd141;
	st.global.f64 	[%rd2], %fd143;
	ld.global.f64 	%fd144, [%rd36+-40];
	add.f64 	%fd145, %fd144, %fd143;
	st.global.f64 	[%rd2], %fd145;
	ld.global.f64 	%fd146, [%rd36+-32];
	add.f64 	%fd147, %fd146, %fd145;
	st.global.f64 	[%rd2], %fd147;
	ld.global.f64 	%fd148, [%rd36+-24];
	add.f64 	%fd149, %fd148, %fd147;
	st.global.f64 	[%rd2], %fd149;
	ld.global.f64 	%fd150, [%rd36+-16];
	add.f64 	%fd151, %fd150, %fd149;
	st.global.f64 	[%rd2], %fd151;
	ld.global.f64 	%fd152, [%rd36+-8];
	add.f64 	%fd153, %fd152, %fd151;
	st.global.f64 	[%rd2], %fd153;
	ld.global.f64 	%fd154, [%rd36];
	add.f64 	%fd155, %fd154, %fd153;
	st.global.f64 	[%rd2], %fd155;
	ld.global.f64 	%fd156, [%rd36+8];
	add.f64 	%fd157, %fd156, %fd155;
	st.global.f64 	[%rd2], %fd157;
	ld.global.f64 	%fd158, [%rd36+16];
	add.f64 	%fd159, %fd158, %fd157;
	st.global.f64 	[%rd2], %fd159;
	ld.global.f64 	%fd160, [%rd36+24];
	add.f64 	%fd161, %fd160, %fd159;
	st.global.f64 	[%rd2], %fd161;
	ld.global.f64 	%fd162, [%rd36+32];
	add.f64 	%fd163, %fd162, %fd161;
	st.global.f64 	[%rd2], %fd163;
	ld.global.f64 	%fd164, [%rd36+40];
	add.f64 	%fd165, %fd164, %fd163;
	st.global.f64 	[%rd2], %fd165;
	ld.global.f64 	%fd166, [%rd36+48];
	add.f64 	%fd167, %fd166, %fd165;
	st.global.f64 	[%rd2], %fd167;
	ld.global.f64 	%fd168, [%rd36+56];
	add.f64 	%fd255, %fd168, %fd167;
	st.global.f64 	[%rd2], %fd255;
	add.s32 	%r201, %r201, 16;
	add.s32 	%r200, %r200, 16;
	add.s32 	%r199, %r199, 16;
	setp.ne.s32 	%p26, %r201, 0;
	@%p26 bra 	$L__BB0_21;
	add.s32 	%r203, %r200, 1;
$L__BB0_23:
	setp.eq.s32 	%p27, %r46, 0;
	@%p27 bra 	$L__BB0_32;
	and.b32  	%r57, %r45, 7;
	setp.lt.u32 	%p28, %r46, 8;
	@%p28 bra 	$L__BB0_26;
	add.s32 	%r172, %r44, %r203;
	mul.wide.s32 	%rd37, %r172, 8;
	add.s64 	%rd38, %rd1, %rd37;
	ld.global.f64 	%fd169, [%rd38];
	add.f64 	%fd170, %fd169, %fd255;
	st.global.f64 	[%rd2], %fd170;
	ld.global.f64 	%fd171, [%rd38+8];
	add.f64 	%fd172, %fd171, %fd170;
	st.global.f64 	[%rd2], %fd172;
	ld.global.f64 	%fd173, [%rd38+16];
	add.f64 	%fd174, %fd173, %fd172;
	st.global.f64 	[%rd2], %fd174;
	ld.global.f64 	%fd175, [%rd38+24];
	add.f64 	%fd176, %fd175, %fd174;
	st.global.f64 	[%rd2], %fd176;
	ld.global.f64 	%fd177, [%rd38+32];
	add.f64 	%fd178, %fd177, %fd176;
	st.global.f64 	[%rd2], %fd178;
	ld.global.f64 	%fd179, [%rd38+40];
	add.f64 	%fd180, %fd179, %fd178;
	st.global.f64 	[%rd2], %fd180;
	ld.global.f64 	%fd181, [%rd38+48];
	add.f64 	%fd182, %fd181, %fd180;
	st.global.f64 	[%rd2], %fd182;
	ld.global.f64 	%fd183, [%rd38+56];
	add.f64 	%fd255, %fd183, %fd182;
	st.global.f64 	[%rd2], %fd255;
	add.s32 	%r203, %r203, 8;
$L__BB0_26:
	setp.eq.s32 	%p29, %r57, 0;
	@%p29 bra 	$L__BB0_32;
	and.b32  	%r60, %r45, 3;
	setp.lt.u32 	%p30, %r57, 4;
	@%p30 bra 	$L__BB0_29;
	add.s32 	%r173, %r44, %r203;
	mul.wide.s32 	%rd39, %r173, 8;
	add.s64 	%rd40, %rd1, %rd39;
	ld.global.f64 	%fd184, [%rd40];
	add.f64 	%fd185, %fd184, %fd255;
	st.global.f64 	[%rd2], %fd185;
	ld.global.f64 	%fd186, [%rd40+8];
	add.f64 	%fd187, %fd186, %fd185;
	st.global.f64 	[%rd2], %fd187;
	ld.global.f64 	%fd188, [%rd40+16];
	add.f64 	%fd189, %fd188, %fd187;
	st.global.f64 	[%rd2], %fd189;
	ld.global.f64 	%fd190, [%rd40+24];
	add.f64 	%fd255, %fd190, %fd189;
	st.global.f64 	[%rd2], %fd255;
	add.s32 	%r203, %r203, 4;
$L__BB0_29:
	setp.eq.s32 	%p31, %r60, 0;
	@%p31 bra 	$L__BB0_32;
	add.s32 	%r174, %r203, %r2;
	add.s32 	%r206, %r174, %r6;
	neg.s32 	%r205, %r60;
$L__BB0_31:
	.pragma "nounroll";
	mul.wide.s32 	%rd41, %r206, 8;
	add.s64 	%rd42, %rd1, %rd41;
	ld.global.f64 	%fd191, [%rd42];
	add.f64 	%fd255, %fd191, %fd255;
	st.global.f64 	[%rd2], %fd255;
	add.s32 	%r206, %r206, 1;
	add.s32 	%r205, %r205, 1;
	setp.ne.s32 	%p32, %r205, 0;
	@%p32 bra 	$L__BB0_31;
$L__BB0_32:
	bar.sync 	0;
	or.b32  	%r175, %r1, %r4;
	setp.ne.s32 	%p33, %r175, 0;
	setp.lt.s32 	%p34, %r93, 1;
	or.pred  	%p35, %p33, %p34;
	@%p35 bra 	$L__BB0_45;
	ld.param.u64 	%rd81, [_Z9integrateddiPdS_ii_param_4];
	mul.lo.s32 	%r177, %r93, %r92;
	rem.s32 	%r178, %r7, %r177;
	cvta.to.global.u64 	%rd43, %rd81;
	mul.wide.s32 	%rd44, %r178, 8;
	add.s64 	%rd4, %rd43, %rd44;
	ld.global.f64 	%fd259, [%rd4];
	and.b32  	%r69, %r93, 15;
	setp.lt.u32 	%p36, %r93, 16;
	mov.b32 	%r210, 0;
	@%p36 bra 	$L__BB0_36;
	and.b32  	%r210, %r93, 2147483632;
	neg.s32 	%r208, %r210;
	mad.lo.s32 	%r179, %r5, %r92, %r1;
	add.s32 	%r207, %r179, %r2;
	shl.b32 	%r73, %r92, 4;
	mul.wide.s32 	%rd47, %r92, 8;
$L__BB0_35:
	.pragma "nounroll";
	mul.wide.s32 	%rd45, %r207, 8;
	add.s64 	%rd46, %rd1, %rd45;
	ld.global.f64 	%fd192, [%rd46];
	add.f64 	%fd193, %fd192, %fd259;
	st.global.f64 	[%rd4], %fd193;
	add.s64 	%rd48, %rd46, %rd47;
	ld.global.f64 	%fd194, [%rd48];
	add.f64 	%fd195, %fd194, %fd193;
	st.global.f64 	[%rd4], %fd195;
	add.s64 	%rd49, %rd48, %rd47;
	ld.global.f64 	%fd196, [%rd49];
	add.f64 	%fd197, %fd196, %fd195;
	st.global.f64 	[%rd4], %fd197;
	add.s64 	%rd50, %rd49, %rd47;
	ld.global.f64 	%fd198, [%rd50];
	add.f64 	%fd199, %fd198, %fd197;
	st.global.f64 	[%rd4], %fd199;
	add.s64 	%rd51, %rd50, %rd47;
	ld.global.f64 	%fd200, [%rd51];
	add.f64 	%fd201, %fd200, %fd199;
	st.global.f64 	[%rd4], %fd201;
	add.s64 	%rd52, %rd51, %rd47;
	ld.global.f64 	%fd202, [%rd52];
	add.f64 	%fd203, %fd202, %fd201;
	st.global.f64 	[%rd4], %fd203;
	add.s64 	%rd53, %rd52, %rd47;
	ld.global.f64 	%fd204, [%rd53];
	add.f64 	%fd205, %fd204, %fd203;
	st.global.f64 	[%rd4], %fd205;
	add.s64 	%rd54, %rd53, %rd47;
	ld.global.f64 	%fd206, [%rd54];
	add.f64 	%fd207, %fd206, %fd205;
	st.global.f64 	[%rd4], %fd207;
	add.s64 	%rd55, %rd54, %rd47;
	ld.global.f64 	%fd208, [%rd55];
	add.f64 	%fd209, %fd208, %fd207;
	st.global.f64 	[%rd4], %fd209;
	add.s64 	%rd56, %rd55, %rd47;
	ld.global.f64 	%fd210, [%rd56];
	add.f64 	%fd211, %fd210, %fd209;
	st.global.f64 	[%rd4], %fd211;
	add.s64 	%rd57, %rd56, %rd47;
	ld.global.f64 	%fd212, [%rd57];
	add.f64 	%fd213, %fd212, %fd211;
	st.global.f64 	[%rd4], %fd213;
	add.s64 	%rd58, %rd57, %rd47;
	ld.global.f64 	%fd214, [%rd58];
	add.f64 	%fd215, %fd214, %fd213;
	st.global.f64 	[%rd4], %fd215;
	add.s64 	%rd59, %rd58, %rd47;
	ld.global.f64 	%fd216, [%rd59];
	add.f64 	%fd217, %fd216, %fd215;
	st.global.f64 	[%rd4], %fd217;
	add.s64 	%rd60, %rd59, %rd47;
	ld.global.f64 	%fd218, [%rd60];
	add.f64 	%fd219, %fd218, %fd217;
	st.global.f64 	[%rd4], %fd219;
	add.s64 	%rd61, %rd60, %rd47;
	ld.global.f64 	%fd220, [%rd61];
	add.f64 	%fd221, %fd220, %fd219;
	st.global.f64 	[%rd4], %fd221;
	add.s64 	%rd62, %rd61, %rd47;
	ld.global.f64 	%fd222, [%rd62];
	add.f64 	%fd259, %fd222, %fd221;
	st.global.f64 	[%rd4], %fd259;
	add.s32 	%r208, %r208, 16;
	add.s32 	%r207, %r207, %r73;
	setp.ne.s32 	%p37, %r208, 0;
	@%p37 bra 	$L__BB0_35;
$L__BB0_36:
	setp.eq.s32 	%p38, %r69, 0;
	@%p38 bra 	$L__BB0_45;
	and.b32  	%r79, %r93, 7;
	setp.lt.u32 	%p39, %r69, 8;
	@%p39 bra 	$L__BB0_39;
	add.s32 	%r180, %r210, %r5;
	mad.lo.s32 	%r181, %r180, %r92, %r3;
	mul.wide.s32 	%rd63, %r181, 8;
	add.s64 	%rd64, %rd1, %rd63;
	ld.global.f64 	%fd223, [%rd64];
	add.f64 	%fd224, %fd223, %fd259;
	st.global.f64 	[%rd4], %fd224;
	mul.wide.s32 	%rd65, %r92, 8;
	add.s64 	%rd66, %rd64, %rd65;
	ld.global.f64 	%fd225, [%rd66];
	add.f64 	%fd226, %fd225, %fd224;
	st.global.f64 	[%rd4], %fd226;
	add.s64 	%rd67, %rd66, %rd65;
	ld.global.f64 	%fd227, [%rd67];
	add.f64 	%fd228, %fd227, %fd226;
	st.global.f64 	[%rd4], %fd228;
	add.s64 	%rd68, %rd67, %rd65;
	ld.global.f64 	%fd229, [%rd68];
	add.f64 	%fd230, %fd229, %fd228;
	st.global.f64 	[%rd4], %fd230;
	add.s64 	%rd69, %rd68, %rd65;
	ld.global.f64 	%fd231, [%rd69];
	add.f64 	%fd232, %fd231, %fd230;
	st.global.f64 	[%rd4], %fd232;
	add.s64 	%rd70, %rd69, %rd65;
	ld.global.f64 	%fd233, [%rd70];
	add.f64 	%fd234, %fd233, %fd232;
	st.global.f64 	[%rd4], %fd234;
	add.s64 	%rd71, %rd70, %rd65;
	ld.global.f64 	%fd235, [%rd71];
	add.f64 	%fd236, %fd235, %fd234;
	st.global.f64 	[%rd4], %fd236;
	add.s64 	%rd72, %rd71, %rd65;
	ld.global.f64 	%fd237, [%rd72];
	add.f64 	%fd259, %fd237, %fd236;
	st.global.f64 	[%rd4], %fd259;
	add.s32 	%r210, %r210, 8;
$L__BB0_39:
	setp.eq.s32 	%p40, %r79, 0;
	@%p40 bra 	$L__BB0_45;
	and.b32  	%r82, %r93, 3;
	setp.lt.u32 	%p41, %r79, 4;
	@%p41 bra 	$L__BB0_42;
	add.s32 	%r182, %r210, %r5;
	mad.lo.s32 	%r183, %r182, %r92, %r3;
	mul.wide.s32 	%rd73, %r183, 8;
	add.s64 	%rd74, %rd1, %rd73;
	ld.global.f64 	%fd238, [%rd74];
	add.f64 	%fd239, %fd238, %fd259;
	st.global.f64 	[%rd4], %fd239;
	mul.wide.s32 	%rd75, %r92, 8;
	add.s64 	%rd76, %rd74, %rd75;
	ld.global.f64 	%fd240, [%rd76];
	add.f64 	%fd241, %fd240, %fd239;
	st.global.f64 	[%rd4], %fd241;
	add.s64 	%rd77, %rd76, %rd75;
	ld.global.f64 	%fd242, [%rd77];
	add.f64 	%fd243, %fd242, %fd241;
	st.global.f64 	[%rd4], %fd243;
	add.s64 	%rd78, %rd77, %rd75;
	ld.global.f64 	%fd244, [%rd78];
	add.f64 	%fd259, %fd244, %fd243;
	st.global.f64 	[%rd4], %fd259;
	add.s32 	%r210, %r210, 4;
$L__BB0_42:
	setp.eq.s32 	%p42, %r82, 0;
	@%p42 bra 	$L__BB0_45;
	add.s32 	%r184, %r210, %r5;
	mad.lo.s32 	%r213, %r92, %r184, %r3;
	neg.s32 	%r212, %r82;
$L__BB0_44:
	.pragma "nounroll";
	mul.wide.s32 	%rd79, %r213, 8;
	add.s64 	%rd80, %rd1, %rd79;
	ld.global.f64 	%fd245, [%rd80];
	add.f64 	%fd259, %fd245, %fd259;
	st.global.f64 	[%rd4], %fd259;
	add.s32 	%r213, %r213, %r92;
	add.s32 	%r212, %r212, 1;
	setp.ne.s32 	%p43, %r212, 0;
	@%p43 bra 	$L__BB0_44;
$L__BB0_45:
	ret;

}
.func  (.param .align 16 .b8 func_retval0[16]) __internal_trig_reduction_slowpathd(
	.param .b64 __internal_trig_reduction_slowpathd_param_0
)
{
	.local .align 8 .b8 	__local_depot1[40];
	.reg .b64 	%SP;
	.reg .b64 	%SPL;
	.reg .pred 	%p<10>;
	.reg .b32 	%r<47>;
	.reg .b64 	%rd<74>;
	.reg .b64 	%fd<5>;

	mov.u64 	%SPL, __local_depot1;
	ld.param.f64 	%fd4, [__internal_trig_reduction_slowpathd_param_0];
	add.u64 	%rd1, %SPL, 0;
	{
	.reg .b32 %temp; 
	mov.b64 	{%temp, %r1}, %fd4;
	}
	shr.u32 	%r2, %r1, 20;
	and.b32  	%r3, %r2, 2047;
	setp.eq.s32 	%p1, %r3, 2047;
	mov.b32 	%r46, 0;
	@%p1 bra 	$L__BB1_9;
	add.s32 	%r20, %r3, -1024;
	mov.b64 	%rd20, %fd4;
	shl.b64 	%rd2, %rd20, 11;
	shr.u32 	%r4, %r20, 6;
	sub.s32 	%r45, 15, %r4;
	sub.s32 	%r21, 19, %r4;
	setp.lt.u32 	%p2, %r20, 128;
	selp.b32 	%r6, 18, %r21, %p2;
	setp.ge.s32 	%p3, %r45, %r6;
	mov.b64 	%rd70, 0;
	@%p3 bra 	$L__BB1_4;
	add.s32 	%r23, %r6, %r4;
	neg.s32 	%r43, %r23;
	or.b64  	%rd3, %rd2, -9223372036854775808;
	mov.b64 	%rd70, 0;
	mov.b32 	%r42, 0;
	mov.u64 	%rd25, __cudart_i2opi_d;
	mov.u32 	%r44, %r45;
$L__BB1_3:
	.pragma "nounroll";
	mul.wide.s32 	%rd22, %r42, 8;
	add.s64 	%rd23, %rd1, %rd22;
	mul.wide.s32 	%rd24, %r44, 8;
	add.s64 	%rd26, %rd25, %rd24;
	ld.global.nc.u64 	%rd27, [%rd26];
	{
	.reg .u32 %r0, %r1, %r2, %r3, %alo, %ahi, %blo, %bhi, %clo, %chi;
	mov.b64 	{%alo,%ahi}, %rd27;
	mov.b64 	{%blo,%bhi}, %rd3;
	mov.b64 	{%clo,%chi}, %rd70;
	mad.lo.cc.u32 	%r0, %alo, %blo, %clo;
	madc.hi.cc.u32 	%r1, %alo, %blo, %chi;
	madc.hi.u32 	%r2, %alo, %bhi, 0;
	mad.lo.cc.u32 	%r1, %alo, %bhi, %r1;
	madc.hi.cc.u32 	%r2, %ahi, %blo, %r2;
	madc.hi.u32 	%r3, %ahi, %bhi, 0;
	mad.lo.cc.u32 	%r1, %ahi, %blo, %r1;
	madc.lo.cc.u32 	%r2, %ahi, %bhi, %r2;
	addc.u32 	%r3, %r3, 0;
	mov.b64 	%rd28, {%r0,%r1};
	mov.b64 	%rd70, {%r2,%r3};
	}
	st.local.u64 	[%rd23], %rd28;
	add.s32 	%r44, %r44, 1;
	add.s32 	%r43, %r43, 1;
	add.s32 	%r42, %r42, 1;
	setp.ne.s32 	%p4, %r43, -15;
	mov.u32 	%r45, %r6;
	@%p4 bra 	$L__BB1_3;
$L__BB1_4:
	cvt.s64.s32 	%rd29, %r45;
	cvt.u64.u32 	%rd30, %r4;
	add.s64 	%rd31, %rd30, %rd29;
	shl.b64 	%rd32, %rd31, 3;
	add.s64 	%rd33, %rd1, %rd32;
	st.local.u64 	[%rd33+-120], %rd70;
	and.b32  	%r15, %r2, 63;
	ld.local.u64 	%rd72, [%rd1+16];
	ld.local.u64 	%rd71, [%rd1+24];
	setp.eq.s32 	%p5, %r15, 0;
	@%p5 bra 	$L__BB1_6;
	shl.b64 	%rd34, %rd71, %r15;
	shr.u64 	%rd35, %rd72, 1;
	xor.b32  	%r24, %r15, 63;
	shr.u64 	%rd36, %rd35, %r24;
	or.b64  	%rd71, %rd34, %rd36;
	ld.local.u64 	%rd37, [%rd1+8];
	shl.b64 	%rd38, %rd72, %r15;
	shr.u64 	%rd39, %rd37, 1;
	shr.u64 	%rd40, %rd39, %r24;
	or.b64  	%rd72, %rd38, %rd40;
$L__BB1_6:
	and.b32  	%r25, %r1, -2147483648;
	shr.u64 	%rd41, %rd71, 62;
	cvt.u32.u64 	%r26, %rd41;
	mov.b64 	{%r27, %r28}, %rd71;
	mov.b64 	{%r29, %r30}, %rd72;
	shf.l.wrap.b32 	%r31, %r30, %r27, 2;
	shf.l.wrap.b32 	%r32, %r27, %r28, 2;
	mov.b64 	%rd42, {%r31, %r32};
	shl.b64 	%rd43, %rd72, 2;
	shr.u64 	%rd44, %rd42, 63;
	cvt.u32.u64 	%r33, %rd44;
	add.s32 	%r34, %r33, %r26;
	setp.eq.s32 	%p6, %r25, 0;
	neg.s32 	%r35, %r34;
	selp.b32 	%r46, %r34, %r35, %p6;
	setp.gt.s64 	%p7, %rd42, -1;
	mov.b64 	%rd45, 0;
	{
	.reg .u32 %r0, %r1, %r2, %r3, %a0, %a1, %a2, %a3, %b0, %b1, %b2, %b3;
	mov.b64 	{%a0,%a1}, %rd45;
	mov.b64 	{%a2,%a3}, %rd45;
	mov.b64 	{%b0,%b1}, %rd43;
	mov.b64 	{%b2,%b3}, %rd42;
	sub.cc.u32 	%r0, %a0, %b0;
	subc.cc.u32 	%r1, %a1, %b1;
	subc.cc.u32 	%r2, %a2, %b2;
	subc.u32 	%r3, %a3, %b3;
	mov.b64 	%rd46, {%r0,%r1};
	mov.b64 	%rd47, {%r2,%r3};
	}
	xor.b32  	%r36, %r25, -2147483648;
	selp.b64 	%rd73, %rd42, %rd47, %p7;
	selp.b64 	%rd14, %rd43, %rd46, %p7;
	selp.b32 	%r17, %r25, %r36, %p7;
	clz.b64 	%r37, %rd73;
	cvt.u64.u32 	%rd15, %r37;
	setp.eq.s32 	%p8, %r37, 0;
	@%p8 bra 	$L__BB1_8;
	cvt.u32.u64 	%r38, %rd15;
	and.b32  	%r39, %r38, 63;
	shl.b64 	%rd48, %rd73, %r39;
	shr.u64 	%rd49, %rd14, 1;
	not.b32 	%r40, %r38;
	and.b32  	%r41, %r40, 63;
	shr.u64 	%rd50, %rd49, %r41;
	or.b64  	%rd73, %rd48, %rd50;
$L__BB1_8:
	mov.b64 	%rd51, -3958705157555305931;
	{
	.reg .u32 %r0, %r1, %r2, %r3, %alo, %ahi, %blo, %bhi;
	mov.b64 	{%alo,%ahi}, %rd73;
	mov.b64 	{%blo,%bhi}, %rd51;
	mul.lo.u32 	%r0, %alo, %blo;
	mul.hi.u32 	%r1, %alo, %blo;
	mad.lo.cc.u32 	%r1, %alo, %bhi, %r1;
	madc.hi.u32 	%r2, %alo, %bhi, 0;
	mad.lo.cc.u32 	%r1, %ahi, %blo, %r1;
	madc.hi.cc.u32 	%r2, %ahi, %blo, %r2;
	madc.hi.u32 	%r3, %ahi, %bhi, 0;
	mad.lo.cc.u32 	%r2, %ahi, %bhi, %r2;
	addc.u32 	%r3, %r3, 0;
	mov.b64 	%rd52, {%r0,%r1};
	mov.b64 	%rd53, {%r2,%r3};
	}
	setp.gt.s64 	%p9, %rd53, 0;
	{
	.reg .u32 %r0, %r1, %r2, %r3, %a0, %a1, %a2, %a3, %b0, %b1, %b2, %b3;
	mov.b64 	{%a0,%a1}, %rd52;
	mov.b64 	{%a2,%a3}, %rd53;
	mov.b64 	{%b0,%b1}, %rd52;
	mov.b64 	{%b2,%b3}, %rd53;
	add.cc.u32 	%r0, %a0, %b0;
	addc.cc.u32 	%r1, %a1, %b1;
	addc.cc.u32 	%r2, %a2, %b2;
	addc.u32 	%r3, %a3, %b3;
	mov.b64 	%rd54, {%r0,%r1};
	mov.b64 	%rd55, {%r2,%r3};
	}
	selp.b64 	%rd56, %rd55, %rd53, %p9;
	selp.s64 	%rd57, -1, 0, %p9;
	sub.s64 	%rd58, %rd57, %rd15;
	cvt.u64.u32 	%rd59, %r17;
	shl.b64 	%rd60, %rd59, 32;
	add.s64 	%rd61, %rd56, 1;
	shr.u64 	%rd62, %rd61, 10;
	add.s64 	%rd63, %rd62, 1;
	shr.u64 	%rd64, %rd63, 1;
	shl.b64 	%rd65, %rd58, 52;
	add.s64 	%rd66, %rd65, %rd64;
	add.s64 	%rd67, %rd66, 4602678819172646912;
	or.b64  	%rd68, %rd67, %rd60;
	mov.b64 	%fd4, %rd68;
$L__BB1_9:
	st.param.f64 	[func_retval0], %fd4;
	st.param.b32 	[func_retval0+8], %r46;
	ret;

}


// ===== COMPILED SASS (sm_100) =====

	.target	sm_100

	.elftype	@"ET_EXEC"


//--------------------- .note.nv.tkinfo           --------------------------
	.section	.note.nv.tkinfo,"",@"SHT_NOTE"
	.sectionflags	@"SHF_NOTE_NV_TKINFO"
	.tkinfo
        /*0018*/ 	.word	0x00000002
        /*0030*/ 	.string	""
        /*0030*/ 	.string	"ptxas"
        /*0030*/ 	.string	"Cuda compilation tools, release 13.0, V13.0.88"
        /*0030*/ 	.string	"Build cuda_13.0.r13.0/compiler.36424714_0"
        /*0030*/ 	.string	"-arch sm_100 -m 64 "



//--------------------- .note.nv.cuinfo           --------------------------
	.section	.note.nv.cuinfo,"",@"SHT_NOTE"
	.sectionflags	@"SHF_NOTE_NV_CUINFO"
        /*0018*/ 	.short	0x0002
        /*001a*/ 	.short	0x0064
        /*001c*/ 	.short	0x0082
	.zero		2


//--------------------- .nv.info                  --------------------------
	.section	.nv.info,"",@"SHT_CUDA_INFO"
	.align	4


	//----- nvinfo : EIATTR_REGCOUNT
	.align		4
        /*0000*/ 	.byte	0x04, 0x2f
        /*0002*/ 	.short	(.L_12 - .L_11)
	.align		4
.L_11:
        /*0004*/ 	.word	index@(_Z9integrateddiPdS_ii)
        /*0008*/ 	.word	0x00000028


	//----- nvinfo : EIATTR_FRAME_SIZE
	.align		4
.L_12:
        /*000c*/ 	.byte	0x04, 0x11
        /*000e*/ 	.short	(.L_14 - .L_13)
	.align		4
.L_13:
        /*0010*/ 	.word	index@($_Z9integrateddiPdS_ii$__internal_trig_reduction_slowpathd)
        /*0014*/ 	.word	0x00000028


	//----- nvinfo : EIATTR_FRAME_SIZE
	.align		4
.L_14:
        /*0018*/ 	.byte	0x04, 0x11
        /*001a*/ 	.short	(.L_16 - .L_15)
	.align		4
.L_15:
        /*001c*/ 	.word	index@($__internal_0_$__cuda_sm20_div_rn_f64_full)
        /*0020*/ 	.word	0x00000028


	//----- nvinfo : EIATTR_FRAME_SIZE
	.align		4
.L_16:
        /*0024*/ 	.byte	0x04, 0x11
        /*0026*/ 	.short	(.L_18 - .L_17)
	.align		4
.L_17:
        /*0028*/ 	.word	index@(_Z9integrateddiPdS_ii)
        /*002c*/ 	.word	0x00000028


	//----- nvinfo : EIATTR_MIN_STACK_SIZE
	.align		4
.L_18:
        /*0030*/ 	.byte	0x04, 0x12
        /*0032*/ 	.short	(.L_20 - .L_19)
	.align		4
.L_19:
        /*0034*/ 	.word	index@(_Z9integrateddiPdS_ii)
        /*0038*/ 	.word	0x00000028
.L_20:


//--------------------- .nv.compat                --------------------------
	.section	.nv.compat,"",@"SHT_CUDA_COMPAT_INFO"
	.align	4
        /*0000*/ 	.byte	0x02, 0x09, 0x00, 0x00, 0x02, 0x02, 0x01, 0x00, 0x02, 0x05, 0x05, 0x00, 0x03, 0x07, 0x01, 0x01
        /*0010*/ 	.byte	0x02, 0x03, 0x00, 0x00, 0x02, 0x06, 0x01, 0x00, 0x04, 0x0b, 0x08, 0x00, 0x01, 0x00, 0x00, 0x00
        /*0020*/ 	.byte	0x00, 0x00, 0x00, 0x00


//--------------------- .nv.info._Z9integrateddiPdS_ii --------------------------
	.section	.nv.info._Z9integrateddiPdS_ii,"",@"SHT_CUDA_INFO"
	.sectionflags	@""
	.align	4


	//----- nvinfo : EIATTR_CUDA_API_VERSION
	.align		4
        /*0000*/ 	.byte	0x04, 0x37
        /*0002*/ 	.short	(.L_22 - .L_21)
.L_21:
        /*0004*/ 	.word	0x00000082


	//----- nvinfo : EIATTR_KPARAM_INFO
	.align		4
.L_22:
        /*0008*/ 	.byte	0x04, 0x17
        /*000a*/ 	.short	(.L_24 - .L_23)
.L_23:
        /*000c*/ 	.word	0x00000000
        /*0010*/ 	.short	0x0006
        /*0012*/ 	.short	0x002c
        /*0014*/ 	.byte	0x00, 0xf0, 0x11, 0x00


	//----- nvinfo : EIATTR_KPARAM_INFO
	.align		4
.L_24:
        /*0018*/ 	.byte	0x04, 0x17
        /*001a*/ 	.short	(.L_26 - .L_25)
.L_25:
        /*001c*/ 	.word	0x00000000
        /*0020*/ 	.short	0x0005
        /*0022*/ 	.short	0x0028
        /*0024*/ 	.byte	0x00, 0xf0, 0x11, 0x00


	//----- nvinfo : EIATTR_KPARAM_INFO
	.align		4
.L_26:
        /*0028*/ 	.byte	0x04, 0x17
        /*002a*/ 	.short	(.L_28 - .L_27)
.L_27:
        /*002c*/ 	.word	0x00000000
        /*0030*/ 	.short	0x0004
        /*0032*/ 	.short	0x0020
        /*0034*/ 	.byte	0x00, 0xf5, 0x21, 0x00


	//----- nvinfo : EIATTR_KPARAM_INFO
	.align		4
.L_28:
        /*0038*/ 	.byte	0x04, 0x17
        /*003a*/ 	.short	(.L_30 - .L_29)
.L_29:
        /*003c*/ 	.word	0x00000000
        /*0040*/ 	.short	0x0003
        /*0042*/ 	.short	0x0018
        /*0044*/ 	.byte	0x00, 0xf5, 0x21, 0x00


	//----- nvinfo : EIATTR_KPARAM_INFO
	.align		4
.L_30:
        /*0048*/ 	.byte	0x04, 0x17
        /*004a*/ 	.short	(.L_32 - .L_31)
.L_31:
        /*004c*/ 	.word	0x00000000
        /*0050*/ 	.short	0x0002
        /*0052*/ 	.short	0x0010
        /*0054*/ 	.byte	0x00, 0xf0, 0x11, 0x00


	//----- nvinfo : EIATTR_KPARAM_INFO
	.align		4
.L_32:
        /*0058*/ 	.byte	0x04, 0x17
        /*005a*/ 	.short	(.L_34 - .L_33)
.L_33:
        /*005c*/ 	.word	0x00000000
        /*0060*/ 	.short	0x0001
        /*0062*/ 	.short	0x0008
        /*0064*/ 	.byte	0x00, 0xf0, 0x21, 0x00


	//----- nvinfo : EIATTR_KPARAM_INFO
	.align		4
.L_34:
        /*0068*/ 	.byte	0x04, 0x17
        /*006a*/ 	.short	(.L_36 - .L_35)
.L_35:
        /*006c*/ 	.word	0x00000000
        /*0070*/ 	.short	0x0000
        /*0072*/ 	.short	0x0000
        /*0074*/ 	.byte	0x00, 0xf0, 0x21, 0x00


	//----- nvinfo : EIATTR_SPARSE_MMA_MASK
	.align		4
.L_36:
        /*0078*/ 	.byte	0x03, 0x50
        /*007a*/ 	.short	0x0000


	//----- nvinfo : EIATTR_MAXREG_COUNT
	.align		4
        /*007c*/ 	.byte	0x03, 0x1b
        /*007e*/ 	.short	0x00ff


	//----- nvinfo : EIATTR_NUM_BARRIERS
	.align		4
        /*0080*/ 	.byte	0x02, 0x4c
        /*0082*/ 	.byte	0x01
	.zero		1


	//----- nvinfo : EIATTR_MERCURY_ISA_VERSION
	.align		4
        /*0084*/ 	.byte	0x03, 0x5f
        /*0086*/ 	.short	0x0101


	//----- nvinfo : EIATTR_VRC_CTA_INIT_COUNT
	.align		4
        /*0088*/ 	.byte	0x02, 0x4a
	.zero		1
	.zero		1


	//----- nvinfo : EIATTR_EXIT_INSTR_OFFSETS
	.align		4
        /*008c*/ 	.byte	0x04, 0x1c
        /*008e*/ 	.short	(.L_38 - .L_37)


	//   ....[0]....
.L_37:
        /*0090*/ 	.word	0x000020d0


	//   ....[1]....
        /*0094*/ 	.word	0x00002770


	//   ....[2]....
        /*0098*/ 	.word	0x00002a00


	//   ....[3]....
        /*009c*/ 	.word	0x00002b90


	//   ....[4]....
        /*00a0*/ 	.word	0x00002c60


	//----- nvinfo : EIATTR_CRS_STACK_SIZE
	.align		4
.L_38:
        /*00a4*/ 	.byte	0x04, 0x1e
        /*00a6*/ 	.short	(.L_40 - .L_39)
.L_39:
        /*00a8*/ 	.word	0x00000000


	//----- nvinfo : EIATTR_CBANK_PARAM_SIZE
	.align		4
.L_40:
        /*00ac*/ 	.byte	0x03, 0x19
        /*00ae*/ 	.short	0x0030


	//----- nvinfo : EIATTR_PARAM_CBANK
	.align		4
        /*00b0*/ 	.byte	0x04, 0x0a
        /*00b2*/ 	.short	(.L_42 - .L_41)
	.align		4
.L_41:
        /*00b4*/ 	.word	index@(.nv.constant0._Z9integrateddiPdS_ii)
        /*00b8*/ 	.short	0x0380
        /*00ba*/ 	.short	0x0030


	//----- nvinfo : EIATTR_SW_WAR
	.align		4
.L_42:
        /*00bc*/ 	.byte	0x04, 0x36
        /*00be*/ 	.short	(.L_44 - .L_43)
.L_43:
        /*00c0*/ 	.word	0x00000008
.L_44:


//--------------------- .nv.callgraph             --------------------------
	.section	.nv.callgraph,"",@"SHT_CUDA_CALLGRAPH"
	.align	4
	.sectionentsize	8
	.align		4
        /*0000*/ 	.word	0x00000000
	.align		4
        /*0004*/ 	.word	0xffffffff
	.align		4
        /*0008*/ 	.word	0x00000000
	.align		4
        /*000c*/ 	.word	0xfffffffe
	.align		4
        /*0010*/ 	.word	0x00000000
	.align		4
        /*0014*/ 	.word	0xfffffffd
	.align		4
        /*0018*/ 	.word	0x00000000
	.align		4
        /*001c*/ 	.word	0xfffffffc


//--------------------- .nv.constant4             --------------------------
	.section	.nv.constant4,"a",@progbits
	.align	8
	.align		8
.nv.constant4:
        /*0000*/ 	.dword	precalc_xorwow_matrix
	.align		8
        /*0008*/ 	.dword	precalc_xorwow_offset_matrix
	.align		8
        /*0010*/ 	.dword	mrg32k3aM1
	.align		8
        /*0018*/ 	.dword	mrg32k3aM2
	.align		8
        /*0020*/ 	.dword	mrg32k3aM1SubSeq
	.align		8
        /*0028*/ 	.dword	mrg32k3aM2SubSeq
	.align		8
        /*0030*/ 	.dword	mrg32k3aM1Seq
	.align		8
        /*0038*/ 	.dword	mrg32k3aM2Seq
	.align		8
        /*0040*/ 	.dword	__cudart_i2opi_d
	.align		8
        /*0048*/ 	.dword	__cudart_sin_cos_coeffs


//--------------------- .nv.constant3             --------------------------
	.section	.nv.constant3,"a",@progbits
	.align	8
.nv.constant3:
	.type		__cr_lgamma_table,@object
	.size		__cr_lgamma_table,(.L_8 - __cr_lgamma_table)
__cr_lgamma_table:
        /*0000*/ 	.byte	0x00, 0x00, 0x00, 0x00, 0x00, 0x00, 0x00, 0x00, 0x00, 0x00, 0x00, 0x00, 0x00, 0x00, 0x00, 0x00
        /*0010*/ 	.byte	0xef, 0x39, 0xfa, 0xfe, 0x42, 0x2e, 0xe6, 0x3f, 0x02, 0x20, 0x2a, 0xfa, 0x0b, 0xab, 0xfc, 0x3f
        /*0020*/ 	.byte	0xf9, 0x2c, 0x92, 0x7c, 0xa7, 0x6c, 0x09, 0x40, 0xc9, 0x79, 0x44, 0x3c, 0x64, 0x26, 0x13, 0x40
        /*0030*/ 	.byte	0xca, 0x01, 0xcf, 0x3a, 0x27, 0x51, 0x1a, 0x40, 0x30, 0xcc, 0x2d, 0xf3, 0xe1, 0x0c, 0x21, 0x40
        /*0040*/ 	.byte	0x0d, 0xb7, 0xfc, 0x82, 0x8e, 0x35, 0x25, 0x40
.L_8:


//--------------------- .text._Z9integrateddiPdS_ii --------------------------
	.section	.text._Z9integrateddiPdS_ii,"ax",@progbits
	.align	128
        .global         _Z9integrateddiPdS_ii
        .type           _Z9integrateddiPdS_ii,@function
        .size           _Z9integrateddiPdS_ii,(.L_x_43 - _Z9integrateddiPdS_ii)
        .other          _Z9integrateddiPdS_ii,@"STO_CUDA_ENTRY STV_DEFAULT"
_Z9integrateddiPdS_ii:
.text._Z9integrateddiPdS_ii:
[----:B------:R-:W0:Y:S01]  /*0000*/  LDC R1, c[0x0][0x37c] ;  /* 0x0000df00ff017b82 */ /* 0x000e220000000800 */
[----:B------:R-:W1:Y:S07]  /*0010*/  S2R R5, SR_TID.X ;  /* 0x0000000000057919 */ /* 0x000e6e0000002100 */
[----:B------:R-:W2:Y:S01]  /*0020*/  S2UR UR5, SR_CTAID.X ;  /* 0x00000000000579c3 */ /* 0x000ea20000002500 */
[----:B------:R-:W2:Y:S01]  /*0030*/  LDCU UR4, c[0x0][0x360] ;  /* 0x00006c00ff0477ac */ /* 0x000ea20008000800 */
[----:B------:R-:W-:Y:S01]  /*0040*/  IMAD.MOV.U32 R9, RZ, RZ, -0x266e14b1 ;  /* 0xd991eb4fff097424 */ /* 0x000fe200078e00ff */
[----:B------:R-:W3:Y:S01]  /*0050*/  S2R R4, SR_TID.Y ;  /* 0x0000000000047919 */ /* 0x000ee20000002200 */
[----:B0-----:R-:W-:Y:S01]  /*0060*/  VIADD R1, R1, 0xffffffd8 ;  /* 0xffffffd801017836 */ /* 0x001fe20000000000 */
[----:B------:R-:W0:Y:S03]  /*0070*/  LDCU UR7, c[0x0][0x364] ;  /* 0x00006c80ff0777ac */ /* 0x000e260008000800 */
[----:B------:R-:W0:Y:S01]  /*0080*/  S2UR UR6, SR_CTAID.Y ;  /* 0x00000000000679c3 */ /* 0x000e220000002600 */
[----:B------:R-:W4:Y:S01]  /*0090*/  LDCU UR8, c[0x0][0x390] ;  /* 0x00007200ff0877ac */ /* 0x000f220008000800 */
[----:B------:R-:W5:Y:S01]  /*00a0*/  LDCU UR9, c[0x0][0x3a8] ;  /* 0x00007500ff0977ac */ /* 0x000f620008000800 */
[----:B------:R-:W0:Y:S01]  /*00b0*/  LDCU.64 UR10, c[0x0][0x358] ;  /* 0x00006b00ff0a77ac */ /* 0x000e220008000a00 */
[----:B--2---:R-:W-:-:S02]  /*00c0*/  UIMAD UR5, UR5, UR4, URZ ;  /* 0x00000004050572a4 */ /* 0x004fc4000f8e02ff */
[----:B----4-:R-:W-:-:S04]  /*00d0*/  UISETP.GE.AND UP0, UPT, UR8, 0x1, UPT ;  /* 0x000000010800788c */ /* 0x010fc8000bf06270 */
[----:B-1----:R-:W-:Y:S01]  /*00e0*/  VIADD R3, R5, UR5 ;  /* 0x0000000505037c36 */ /* 0x002fe20008000000 */
[----:B0-----:R-:W-:-:S06]  /*00f0*/  UIMAD UR6, UR6, UR7, URZ ;  /* 0x00000007060672a4 */ /* 0x001fcc000f8e02ff */
[----:B---3--:R-:W-:-:S04]  /*0100*/  VIADD R2, R4, UR6 ;  /* 0x0000000604027c36 */ /* 0x008fc80008000000 */
[----:B-----5:R-:W-:-:S05]  /*0110*/  IMAD R0, R2, UR9, R3 ;  /* 0x0000000902007c24 */ /* 0x020fca000f8e0203 */
[----:B------:R-:W-:-:S04]  /*0120*/  ISETP.GT.AND P0, PT, R0, -0x1, PT ;  /* 0xffffffff0000780c */ /* 0x000fc80003f04270 */
[----:B------:R-:W-:Y:S01]  /*0130*/  SEL R9, R9, 0x8bf16996, P0 ;  /* 0x8bf1699609097807 */ /* 0x000fe20000000000 */
[----:B------:R-:W-:Y:S08]  /*0140*/  BRA.U !UP0, `(.L_x_0) ;  /* 0x0000001508887547 */ /* 0x000ff0000b800000 */
[----:B------:R-:W0:Y:S01]  /*0150*/  LDC.64 R6, c[0x0][0x380] ;  /* 0x0000e000ff067b82 */ /* 0x000e220000000a00 */
[----:B------:R-:W-:Y:S01]  /*0160*/  LOP3.LUT R8, R0, 0xaad26b49, RZ, 0x3c, !PT ;  /* 0xaad26b4900087812 */ /* 0x000fe200078e3cff */
[----:B------:R-:W-:Y:S01]  /*0170*/  UISETP.NE.AND UP0, UPT, UR8, 0x1, UPT ;  /* 0x000000010800788c */ /* 0x000fe2000bf05270 */
[----:B------:R-:W-:Y:S01]  /*0180*/  UMOV UR12, 0xe7210be9 ;  /* 0xe7210be9000c7882 */ /* 0x000fe20000000000 */
[----:B------:R-:W-:Y:S02]  /*0190*/  UMOV UR13, 0x3feffffd ;  /* 0x3feffffd000d7882 */ /* 0x000fe40000000000 */
[----:B------:R-:W-:Y:S02]  /*01a0*/  IMAD R8, R8, 0x4182bed5, RZ ;  /* 0x4182bed508087824 */ /* 0x000fe400078e02ff */
[----:B------:R-:W0:Y:S02]  /*01b0*/  LDC.64 R26, c[0x0][0x388] ;  /* 0x0000e200ff1a7b82 */ /* 0x000e240000000a00 */
[C---:B------:R-:W-:Y:S01]  /*01c0*/  IMAD.IADD R10, R8.reuse, 0x1, R9 ;  /* 0x00000001080a7824 */ /* 0x040fe200078e0209 */
[C---:B------:R-:W-:Y:S01]  /*01d0*/  LOP3.LUT R20, R8.reuse, 0x159a55e5, RZ, 0x3c, !PT ;  /* 0x159a55e508147812 */ /* 0x040fe200078e3cff */
[----:B------:R-:W-:-:S02]  /*01e0*/  VIADD R25, R8, 0x583f19 ;  /* 0x00583f1908197836 */ /* 0x000fc40000000000 */
[----:B------:R-:W-:Y:S02]  /*01f0*/  VIADD R21, R8, 0x75bcd15 ;  /* 0x075bcd1508157836 */ /* 0x000fe40000000000 */
[----:B------:R-:W-:Y:S01]  /*0200*/  VIADD R22, R10, 0x64f0c9 ;  /* 0x0064f0c90a167836 */ /* 0x000fe20000000000 */
[----:B0-----:R-:W-:-:S08]  /*0210*/  DADD R26, R26, -R6 ;  /* 0x000000001a1a7229 */ /* 0x001fd00000000806 */
[----:B------:R-:W-:Y:S01]  /*0220*/  DADD R26, R26, UR12 ;  /* 0x0000000c1a1a7e29 */ /* 0x000fe20008000000 */
[----:B------:R-:W-:Y:S10]  /*0230*/  BRA.U !UP0, `(.L_x_1) ;  /* 0x0000000d08847547 */ /* 0x000ff4000b800000 */
[----:B------:R-:W0:Y:S01]  /*0240*/  LDC.64 R6, c[0x0][0x398] ;  /* 0x0000e600ff067b82 */ /* 0x000e220000000a00 */
[----:B------:R-:W-:Y:S01]  /*0250*/  ULOP3.LUT UR4, UR8, 0x7ffffffe, URZ, 0xc0, !UPT ;  /* 0x7ffffffe08047892 */ /* 0x000fe2000f8ec0ff */
[----:B------:R-:W-:Y:S01]  /*0260*/  VIADD R8, R10, 0x7b0fdd ;  /* 0x007b0fdd0a087836 */ /* 0x000fe20000000000 */
[C---:B------:R-:W-:Y:S01]  /*0270*/  LOP3.LUT R24, R9.reuse, 0x5491333, RZ, 0x3c, !PT ;  /* 0x0549133309187812 */ /* 0x040fe200078e3cff */
[----:B------:R-:W-:Y:S01]  /*0280*/  VIADD R23, R9, 0x1f123bb5 ;  /* 0x1f123bb509177836 */ /* 0x000fe20000000000 */
[----:B------:R-:W1:Y:S01]  /*0290*/  LDCU.64 UR14, c[0x0][0x380] ;  /* 0x00007000ff0e77ac */ /* 0x000e620008000a00 */
[----:B------:R-:W2:Y:S01]  /*02a0*/  LDCU.64 UR12, c[0x4][0x48] ;  /* 0x01000900ff0c77ac */ /* 0x000ea20008000a00 */
[----:B------:R-:W-:Y:S01]  /*02b0*/  UIADD3 UR4, UPT, UPT, -UR4, URZ, URZ ;  /* 0x000000ff04047290 */ /* 0x000fe2000fffe1ff */
[----:B012---:R-:W-:-:S11]  /*02c0*/  IMAD.WIDE R6, R0, 0x8, R6 ;  /* 0x0000000800067825 */ /* 0x007fd600078e0206 */
.L_x_11:
[----:B------:R-:W-:Y:S01]  /*02d0*/  SHF.R.U32.HI R10, RZ, 0x2, R21 ;  /* 0x00000002ff0a7819 */ /* 0x000fe20000011615 */
[----:B------:R-:W-:Y:S01]  /*02e0*/  IMAD.SHL.U32 R12, R25, 0x10, RZ ;  /* 0x00000010190c7824 */ /* 0x000fe200078e00ff */
[----:B------:R-:W-:Y:S01]  /*02f0*/  SHF.R.U32.HI R11, RZ, 0x2, R20 ;  /* 0x00000002ff0b7819 */ /* 0x000fe20000011614 */
[----:B0-----:R-:W-:Y:S01]  /*0300*/  IMAD.MOV.U32 R30, RZ, RZ, R23 ;  /* 0x000000ffff1e7224 */ /* 0x001fe200078e0017 */
[----:B------:R-:W-:Y:S01]  /*0310*/  LOP3.LUT R10, R10, R21, RZ, 0x3c, !PT ;  /* 0x000000150a0a7212 */ /* 0x000fe200078e3cff */
[----:B------:R-:W-:Y:S01]  /*0320*/  IMAD.MOV.U32 R14, RZ, RZ, 0x0 ;  /* 0x00000000ff0e7424 */ /* 0x000fe200078e00ff */
[----:B------:R-:W-:Y:S01]  /*0330*/  LOP3.LUT R11, R11, R20, RZ, 0x3c, !PT ;  /* 0x000000140b0b7212 */ /* 0x000fe200078e3cff */
[----:B------:R-:W-:Y:S01]  /*0340*/  IMAD.MOV.U32 R15, RZ, RZ, 0x3ca00000 ;  /* 0x3ca00000ff0f7424 */ /* 0x000fe200078e00ff */
[----:B------:R-:W-:Y:S01]  /*0350*/  UIADD3 UR4, UPT, UPT, UR4, 0x2, URZ ;  /* 0x0000000204047890 */ /* 0x000fe2000fffe0ff */
[----:B------:R-:W-:Y:S01]  /*0360*/  IMAD.SHL.U32 R9, R10, 0x2, RZ ;  /* 0x000000020a097824 */ /* 0x000fe200078e00ff */
[----:B------:R-:W-:Y:S01]  /*0370*/  BSSY.RECONVERGENT B0, `(.L_x_2) ;  /* 0x000002b000007945 */ /* 0x000fe20003800200 */
[----:B------:R-:W-:Y:S01]  /*0380*/  IMAD.MOV.U32 R21, RZ, RZ, R25 ;  /* 0x000000ffff157224 */ /* 0x000fe200078e0019 */
[----:B------:R-:W-:Y:S01]  /*0390*/  UISETP.NE.AND UP0, UPT, UR4, URZ, UPT ;  /* 0x000000ff0400728c */ /* 0x000fe2000bf05270 */
[----:B------:R-:W-:Y:S01]  /*03a0*/  IMAD.MOV.U32 R22, RZ, RZ, R8 ;  /* 0x000000ffff167224 */ /* 0x000fe200078e0008 */
[----:B------:R-:W-:-:S04]  /*03b0*/  LOP3.LUT R9, R25, R12, R9, 0x96, !PT ;  /* 0x0000000c19097212 */ /* 0x000fc800078e9609 */
[----:B------:R-:W-:Y:S01]  /*03c0*/  LOP3.LUT R20, R9, R10, RZ, 0x3c, !PT ;  /* 0x0000000a09147212 */ /* 0x000fe200078e3cff */
[----:B------:R-:W-:-:S03]  /*03d0*/  IMAD.SHL.U32 R9, R11, 0x2, RZ ;  /* 0x000000020b097824 */ /* 0x000fc600078e00ff */
[----:B------:R-:W-:Y:S01]  /*03e0*/  IADD3 R13, PT, PT, R8, -0x10974f, R20 ;  /* 0xffef68b1080d7810 */ /* 0x000fe20007ffe014 */
[----:B------:R-:W-:-:S05]  /*03f0*/  IMAD.SHL.U32 R10, R20, 0x10, RZ ;  /* 0x00000010140a7824 */ /* 0x000fca00078e00ff */
[----:B------:R-:W-:-:S04]  /*0400*/  LOP3.LUT R9, R11, R9, R10, 0x96, !PT ;  /* 0x000000090b097212 */ /* 0x000fc800078e960a */
[----:B------:R-:W-:-:S04]  /*0410*/  LOP3.LUT R23, R9, R20, RZ, 0x3c, !PT ;  /* 0x0000001409177212 */ /* 0x000fc800078e3cff */
[----:B------:R-:W-:-:S05]  /*0420*/  IADD3 R10, PT, PT, R8, -0xb0f8a, R23 ;  /* 0xfff4f076080a7810 */ /* 0x000fca0007ffe017 */
[----:B------:R-:W-:-:S03]  /*0430*/  IMAD.WIDE.U32 R10, R10, 0x200000, RZ ;  /* 0x002000000a0a7825 */ /* 0x000fc600078e00ff */
[----:B------:R-:W-:Y:S01]  /*0440*/  LOP3.LUT R12, R10, R13, RZ, 0x3c, !PT ;  /* 0x0000000d0a0c7212 */ /* 0x000fe200078e3cff */
[----:B------:R-:W-:-:S04]  /*0450*/  IMAD.MOV.U32 R13, RZ, RZ, R11 ;  /* 0x000000ffff0d7224 */ /* 0x000fc800078e000b */
[----:B------:R-:W0:Y:S02]  /*0460*/  I2F.F64.U64 R10, R12 ;  /* 0x0000000c000a7312 */ /* 0x000e240000301800 */
[----:B0-----:R-:W-:-:S08]  /*0470*/  DFMA R10, R10, R14, 5.5511151231257827021e-17 ;  /* 0x3c9000000a0a742b */ /* 0x001fd0000000000e */
[----:B------:R-:W-:-:S08]  /*0480*/  DFMA R28, R26, R10, UR14 ;  /* 0x0000000e1a1c7e2b */ /* 0x000fd0000800000a */
[----:B------:R-:W-:-:S14]  /*0490*/  DSETP.NEU.AND P0, PT, |R28|, +INF , PT ;  /* 0x7ff000001c00742a */ /* 0x000fdc0003f0d200 */
[----:B------:R-:W-:Y:S01]  /*04a0*/  @!P0 DMUL R32, RZ, R28 ;  /* 0x0000001cff208228 */ /* 0x000fe20000000000 */
[----:B------:R-:W-:Y:S01]  /*04b0*/  @!P0 IMAD.MOV.U32 R25, RZ, RZ, RZ ;  /* 0x000000ffff198224 */ /* 0x000fe200078e00ff */
[----:B------:R-:W-:Y:S09]  /*04c0*/  @!P0 BRA `(.L_x_3) ;  /* 0x0000000000548947 */ /* 0x000ff20003800000 */
[----:B------:R-:W-:Y:S01]  /*04d0*/  UMOV UR8, 0x6dc9c883 ;  /* 0x6dc9c88300087882 */ /* 0x000fe20000000000 */
[----:B------:R-:W-:Y:S01]  /*04e0*/  UMOV UR9, 0x3fe45f30 ;  /* 0x3fe45f3000097882 */ /* 0x000fe20000000000 */
[C---:B------:R-:W-:Y:S02]  /*04f0*/  DSETP.GE.AND P0, PT, |R28|.reuse, 2.14748364800000000000e+09, PT ;  /* 0x41e000001c00742a */ /* 0x040fe40003f06200 */
[----:B------:R-:W-:Y:S01]  /*0500*/  DMUL R8, R28, UR8 ;  /* 0x000000081c087c28 */ /* 0x000fe20008000000 */
[----:B------:R-:W-:Y:S01]  /*0510*/  UMOV UR8, 0x54442d18 ;  /* 0x54442d1800087882 */ /* 0x000fe20000000000 */
[----:B------:R-:W-:-:S04]  /*0520*/  UMOV UR9, 0x3ff921fb ;  /* 0x3ff921fb00097882 */ /* 0x000fc80000000000 */
[----:B------:R-:W0:Y:S08]  /*0530*/  F2I.F64 R25, R8 ;  /* 0x0000000800197311 */ /* 0x000e300000301100 */
[----:B0-----:R-:W0:Y:S02]  /*0540*/  I2F.F64 R32, R25 ;  /* 0x0000001900207312 */ /* 0x001e240000201c00 */
[----:B0-----:R-:W-:Y:S01]  /*0550*/  DFMA R10, R32, -UR8, R28 ;  /* 0x80000008200a7c2b */ /* 0x001fe2000800001c */
[----:B------:R-:W-:Y:S01]  /*0560*/  UMOV UR8, 0x33145c00 ;  /* 0x33145c0000087882 */ /* 0x000fe20000000000 */
[----:B------:R-:W-:-:S06]  /*0570*/  UMOV UR9, 0x3c91a626 ;  /* 0x3c91a62600097882 */ /* 0x000fcc0000000000 */
[----:B------:R-:W-:Y:S01]  /*0580*/  DFMA R10, R32, -UR8, R10 ;  /* 0x80000008200a7c2b */ /* 0x000fe2000800000a */
[----:B------:R-:W-:Y:S01]  /*0590*/  UMOV UR8, 0x252049c0 ;  /* 0x252049c000087882 */ /* 0x000fe20000000000 */
[----:B------:R-:W-:-:S06]  /*05a0*/  UMOV UR9, 0x397b839a ;  /* 0x397b839a00097882 */ /* 0x000fcc0000000000 */
[----:B------:R-:W-:Y:S01]  /*05b0*/  DFMA R32, R32, -UR8, R10 ;  /* 0x8000000820207c2b */ /* 0x000fe2000800000a */
[----:B------:R-:W-:Y:S10]  /*05c0*/  @!P0 BRA `(.L_x_3) ;  /* 0x0000000000148947 */ /* 0x000ff40003800000 */
[----:B------:R-:W-:Y:S01]  /*05d0*/  IMAD.MOV.U32 R15, RZ, RZ, R28 ;  /* 0x000000ffff0f7224 */ /* 0x000fe200078e001c */
[----:B------:R-:W-:Y:S01]  /*05e0*/  MOV R12, 0x610 ;  /* 0x00000610000c7802 */ /* 0x000fe20000000f00 */
[----:B------:R-:W-:-:S07]  /*05f0*/  IMAD.MOV.U32 R13, RZ, RZ, R29 ;  /* 0x000000ffff0d7224 */ /* 0x000fce00078e001d */
[----:B------:R-:W-:Y:S05]  /*0600*/  CALL.REL.NOINC `($_Z9integrateddiPdS_ii$__internal_trig_reduction_slowpathd) ;  /* 0x0000002c000c7944 */ /* 0x000fea0003c00000 */
[----:B------:R-:W-:-:S07]  /*0610*/  IMAD.MOV.U32 R25, RZ, RZ, R16 ;  /* 0x000000ffff197224 */ /* 0x000fce00078e0010 */
.L_x_3:
[----:B------:R-:W-:Y:S05]  /*0620*/  BSYNC.RECONVERGENT B0 ;  /* 0x0000000000007941 */ /* 0x000fea0003800200 */
.L_x_2:
[----:B------:R-:W-:-:S05]  /*0630*/  IMAD.SHL.U32 R8, R25, 0x40, RZ ;  /* 0x0000004019087824 */ /* 0x000fca00078e00ff */
[----:B------:R-:W-:-:S04]  /*0640*/  LOP3.LUT R8, R8, 0x40, RZ, 0xc0, !PT ;  /* 0x0000004008087812 */ /* 0x000fc800078ec0ff */
[----:B------:R-:W-:-:S05]  /*0650*/  IADD3 R16, P0, PT, R8, UR12, RZ ;  /* 0x0000000c08107c10 */ /* 0x000fca000ff1e0ff */
[----:B------:R-:W-:-:S05]  /*0660*/  IMAD.X R17, RZ, RZ, UR13, P0 ;  /* 0x0000000dff117e24 */ /* 0x000fca00080e06ff */
[----:B------:R-:W2:Y:S04]  /*0670*/  LDG.E.128.CONSTANT R8, desc[UR10][R16.64] ;  /* 0x0000000a10087981 */ /* 0x000ea8000c1e9d00 */
[----:B------:R-:W3:Y:S04]  /*0680*/  LDG.E.128.CONSTANT R12, desc[UR10][R16.64+0x10] ;  /* 0x0000100a100c7981 */ /* 0x000ee8000c1e9d00 */
[----:B------:R-:W4:Y:S01]  /*0690*/  LDG.E.128.CONSTANT R16, desc[UR10][R16.64+0x20] ;  /* 0x0000200a10107981 */ /* 0x000f22000c1e9d00 */
[----:B------:R-:W-:Y:S01]  /*06a0*/  LOP3.LUT R31, R25, 0x1, RZ, 0xc0, !PT ;  /* 0x00000001191f7812 */ /* 0x000fe200078ec0ff */
[----:B------:R-:W-:Y:S01]  /*06b0*/  IMAD.MOV.U32 R34, RZ, RZ, 0x20fd8164 ;  /* 0x20fd8164ff227424 */ /* 0x000fe200078e00ff */
[----:B------:R-:W-:Y:S01]  /*06c0*/  DMUL R36, R32, R32 ;  /* 0x0000002020247228 */ /* 0x000fe20000000000 */
[----:B------:R-:W-:Y:S01]  /*06d0*/  BSSY.RECONVERGENT B0, `(.L_x_4) ;  /* 0x0000024000007945 */ /* 0x000fe20003800200 */
[----:B------:R-:W-:Y:S01]  /*06e0*/  ISETP.NE.U32.AND P0, PT, R31, 0x1, PT ;  /* 0x000000011f00780c */ /* 0x000fe20003f05070 */
[----:B------:R-:W-:-:S03]  /*06f0*/  IMAD.MOV.U32 R31, RZ, RZ, 0x3da8ff83 ;  /* 0x3da8ff83ff1f7424 */ /* 0x000fc600078e00ff */
[----:B------:R-:W-:Y:S02]  /*0700*/  FSEL R34, R34, -8.06006814911005101289e+34, !P0 ;  /* 0xf9785eba22227808 */ /* 0x000fe40004000000 */
[----:B------:R-:W-:-:S06]  /*0710*/  FSEL R35, -R31, 0.11223486810922622681, !P0 ;  /* 0x3de5db651f237808 */ /* 0x000fcc0004000100 */
[----:B--2---:R-:W-:-:S08]  /*0720*/  DFMA R8, R36, R34, R8 ;  /* 0x000000222408722b */ /* 0x004fd00000000008 */
[----:B------:R-:W-:-:S08]  /*0730*/  DFMA R8, R36, R8, R10 ;  /* 0x000000082408722b */ /* 0x000fd0000000000a */
[----:B---3--:R-:W-:-:S08]  /*0740*/  DFMA R8, R36, R8, R12 ;  /* 0x000000082408722b */ /* 0x008fd0000000000c */
[----:B------:R-:W-:Y:S02]  /*0750*/  DFMA R14, R36, R8, R14 ;  /* 0x00000008240e722b */ /* 0x000fe4000000000e */
[----:B------:R-:W0:Y:S01]  /*0760*/  MUFU.RCP64H R9, R29 ;  /* 0x0000001d00097308 */ /* 0x000e220000001800 */
[----:B------:R-:W-:-:S05]  /*0770*/  IMAD.MOV.U32 R8, RZ, RZ, 0x1 ;  /* 0x00000001ff087424 */ /* 0x000fca00078e00ff */
[----:B----4-:R-:W-:-:S08]  /*0780*/  DFMA R14, R36, R14, R16 ;  /* 0x0000000e240e722b */ /* 0x010fd00000000010 */
[----:B------:R-:W-:Y:S02]  /*0790*/  DFMA R18, R36, R14, R18 ;  /* 0x0000000e2412722b */ /* 0x000fe40000000012 */
[----:B0-----:R-:W-:-:S06]  /*07a0*/  DFMA R10, -R28, R8, 1 ;  /* 0x3ff000001c0a742b */ /* 0x001fcc0000000108 */
[----:B------:R-:W-:Y:S02]  /*07b0*/  DFMA R32, R18, R32, R32 ;  /* 0x000000201220722b */ /* 0x000fe40000000020 */
[----:B------:R-:W-:Y:S02]  /*07c0*/  DFMA R18, R36, R18, 1 ;  /* 0x3ff000002412742b */ /* 0x000fe40000000012 */
[----:B------:R-:W-:-:S08]  /*07d0*/  DFMA R10, R10, R10, R10 ;  /* 0x0000000a0a0a722b */ /* 0x000fd0000000000a */
[----:B------:R-:W-:Y:S01]  /*07e0*/  DFMA R10, R8, R10, R8 ;  /* 0x0000000a080a722b */ /* 0x000fe20000000008 */
[----:B------:R-:W-:Y:S02]  /*07f0*/  FSEL R8, R18, R32, !P0 ;  /* 0x0000002012087208 */ /* 0x000fe40004000000 */
[----:B------:R-:W-:Y:S02]  /*0800*/  FSEL R9, R19, R33, !P0 ;  /* 0x0000002113097208 */ /* 0x000fe40004000000 */
[----:B------:R-:W-:-:S03]  /*0810*/  LOP3.LUT P0, RZ, R25, 0x2, RZ, 0xc0, !PT ;  /* 0x0000000219ff7812 */ /* 0x000fc6000780c0ff */
[----:B------:R-:W-:Y:S02]  /*0820*/  DFMA R12, -R28, R10, 1 ;  /* 0x3ff000001c0c742b */ /* 0x000fe4000000010a */
[----:B------:R-:W-:-:S06]  /*0830*/  DADD R14, RZ, -R8 ;  /* 0x00000000ff0e7229 */ /* 0x000fcc0000000808 */
[----:B------:R-:W-:-:S04]  /*0840*/  DFMA R12, R10, R12, R10 ;  /* 0x0000000c0a0c722b */ /* 0x000fc8000000000a */
[----:B------:R-:W-:Y:S02]  /*0850*/  FSEL R10, R8, R14, !P0 ;  /* 0x0000000e080a7208 */ /* 0x000fe40004000000 */
[----:B------:R-:W-:-:S04]  /*0860*/  FSEL R11, R9, R15, !P0 ;  /* 0x0000000f090b7208 */ /* 0x000fc80004000000 */
[----:B------:R-:W-:Y:S02]  /*0870*/  FSETP.GEU.AND P1, PT, |R11|, 6.5827683646048100446e-37, PT ;  /* 0x036000000b00780b */ /* 0x000fe40003f2e200 */
[----:B------:R-:W-:-:S08]  /*0880*/  DMUL R8, R12, R10 ;  /* 0x0000000a0c087228 */ /* 0x000fd00000000000 */
[----:B------:R-:W-:-:S08]  /*0890*/  DFMA R14, -R28, R8, R10 ;  /* 0x000000081c0e722b */ /* 0x000fd0000000010a */
[----:B------:R-:W-:-:S10]  /*08a0*/  DFMA R8, R12, R14, R8 ;  /* 0x0000000e0c08722b */ /* 0x000fd40000000008 */
[----:B------:R-:W-:-:S05]  /*08b0*/  FFMA R12, RZ, R29, R9 ;  /* 0x0000001dff0c7223 */ /* 0x000fca0000000009 */
[----:B------:R-:W-:-:S13]  /*08c0*/  FSETP.GT.AND P0, PT, |R12|, 1.469367938527859385e-39, PT ;  /* 0x001000000c00780b */ /* 0x000fda0003f04200 */
[----:B------:R-:W-:Y:S05]  /*08d0*/  @P0 BRA P1, `(.L_x_5) ;  /* 0x00000000000c0947 */ /* 0x000fea0000800000 */
[----:B------:R-:W-:Y:S01]  /*08e0*/  IMAD.MOV.U32 R16, RZ, RZ, R29 ;  /* 0x000000ffff107224 */ /* 0x000fe200078e001d */
[----:B------:R-:W-:-:S07]  /*08f0*/  MOV R32, 0x910 ;  /* 0x0000091000207802 */ /* 0x000fce0000000f00 */
[----:B------:R-:W-:Y:S05]  /*0900*/  CALL.REL.NOINC `($__internal_0_$__cuda_sm20_div_rn_f64_full) ;  /* 0x0000002000d87944 */ /* 0x000fea0003c00000 */
.L_x_5:
[----:B------:R-:W-:Y:S05]  /*0910*/  BSYNC.RECONVERGENT B0 ;  /* 0x0000000000007941 */ /* 0x000fea0003800200 */
.L_x_4:
[----:B------:R-:W2:Y:S01]  /*0920*/  LDG.E.64 R10, desc[UR10][R6.64] ;  /* 0x0000000a060a7981 */ /* 0x000ea2000c1e1b00 */
[----:B------:R-:W-:Y:S01]  /*0930*/  SHF.R.U32.HI R13, RZ, 0x2, R30 ;  /* 0x00000002ff0d7819 */ /* 0x000fe2000001161e */
[----:B------:R-:W-:Y:S01]  /*0940*/  IMAD.SHL.U32 R12, R23, 0x10, RZ ;  /* 0x00000010170c7824 */ /* 0x000fe200078e00ff */
[----:B------:R-:W-:Y:S01]  /*0950*/  SHF.R.U32.HI R15, RZ, 0x2, R24 ;  /* 0x00000002ff0f7819 */ /* 0x000fe20000011618 */
[----:B------:R-:W-:Y:S01]  /*0960*/  IMAD.MOV.U32 R16, RZ, RZ, 0x0 ;  /* 0x00000000ff107424 */ /* 0x000fe200078e00ff */
[----:B------:R-:W-:Y:S01]  /*0970*/  LOP3.LUT R13, R13, R30, RZ, 0x3c, !PT ;  /* 0x0000001e0d0d7212 */ /* 0x000fe200078e3cff */
[----:B------:R-:W-:Y:S01]  /*0980*/  IMAD.MOV.U32 R17, RZ, RZ, 0x3ca00000 ;  /* 0x3ca00000ff117424 */ /* 0x000fe200078e00ff */
[----:B------:R-:W-:Y:S01]  /*0990*/  LOP3.LUT R15, R15, R24, RZ, 0x3c, !PT ;  /* 0x000000180f0f7212 */ /* 0x000fe200078e3cff */
[----:B------:R-:W-:Y:S01]  /*09a0*/  DSETP.NAN.AND P0, PT, R8, R8, PT ;  /* 0x000000080800722a */ /* 0x000fe20003f08000 */
[----:B------:R-:W-:Y:S01]  /*09b0*/  IMAD.MOV.U32 R30, RZ, RZ, RZ ;  /* 0x000000ffff1e7224 */ /* 0x000fe200078e00ff */
[----:B------:R-:W-:Y:S01]  /*09c0*/  BSSY.RECONVERGENT B0, `(.L_x_6) ;  /* 0x000002e000007945 */ /* 0x000fe20003800200 */
[----:B------:R-:W-:-:S03]  /*09d0*/  IMAD.SHL.U32 R14, R13, 0x2, RZ ;  /* 0x000000020d0e7824 */ /* 0x000fc600078e00ff */
[----:B------:R-:W-:Y:S02]  /*09e0*/  FSEL R31, RZ, 1.875, P0 ;  /* 0x3ff00000ff1f7808 */ /* 0x000fe40000000000 */
[----:B------:R-:W-:-:S04]  /*09f0*/  LOP3.LUT R12, R23, R12, R14, 0x96, !PT ;  /* 0x0000000c170c7212 */ /* 0x000fc800078e960e */
[----:B------:R-:W-:Y:S01]  /*0a00*/  LOP3.LUT R24, R12, R13, RZ, 0x3c, !PT ;  /* 0x0000000d0c187212 */ /* 0x000fe200078e3cff */
[----:B------:R-:W-:-:S04]  /*0a10*/  IMAD.SHL.U32 R13, R15, 0x2, RZ ;  /* 0x000000020f0d7824 */ /* 0x000fc800078e00ff */
[----:B------:R-:W-:-:S05]  /*0a20*/  IMAD.SHL.U32 R12, R24, 0x10, RZ ;  /* 0x00000010180c7824 */ /* 0x000fca00078e00ff */
[----:B------:R-:W-:Y:S02]  /*0a30*/  LOP3.LUT R13, R15, R13, R12, 0x96, !PT ;  /* 0x0000000d0f0d7212 */ /* 0x000fe400078e960c */
[----:B------:R-:W-:Y:S02]  /*0a40*/  IADD3 R15, PT, PT, R22, -0x587c5, R24 ;  /* 0xfffa783b160f7810 */ /* 0x000fe40007ffe018 */
[----:B------:R-:W-:-:S05]  /*0a50*/  LOP3.LUT R25, R13, R24, RZ, 0x3c, !PT ;  /* 0x000000180d197212 */ /* 0x000fca00078e3cff */
[----:B------:R-:W-:-:S04]  /*0a60*/  IMAD.IADD R12, R22, 0x1, R25 ;  /* 0x00000001160c7824 */ /* 0x000fc800078e0219 */
[----:B------:R-:W-:-:S03]  /*0a70*/  IMAD.WIDE.U32 R12, R12, 0x200000, RZ ;  /* 0x002000000c0c7825 */ /* 0x000fc600078e00ff */
[----:B------:R-:W-:Y:S01]  /*0a80*/  LOP3.LUT R14, R12, R15, RZ, 0x3c, !PT ;  /* 0x0000000f0c0e7212 */ /* 0x000fe200078e3cff */
[----:B------:R-:W-:-:S04]  /*0a90*/  IMAD.MOV.U32 R15, RZ, RZ, R13 ;  /* 0x000000ffff0f7224 */ /* 0x000fc800078e000d */
[----:B------:R-:W0:Y:S02]  /*0aa0*/  I2F.F64.U64 R12, R14 ;  /* 0x0000000e000c7312 */ /* 0x000e240000301800 */
[----:B0-----:R-:W-:-:S08]  /*0ab0*/  DFMA R12, R12, R16, 5.5511151231257827021e-17 ;  /* 0x3c9000000c0c742b */ /* 0x001fd00000000010 */
[----:B------:R-:W-:-:S08]  /*0ac0*/  DFMA R28, R26, R12, UR14 ;  /* 0x0000000e1a1c7e2b */ /* 0x000fd0000800000c */
[----:B------:R-:W-:Y:S02]  /*0ad0*/  DSETP.NEU.AND P0, PT, |R28|, +INF , PT ;  /* 0x7ff000001c00742a */ /* 0x000fe40003f0d200 */
[----:B--2---:R-:W-:-:S12]  /*0ae0*/  DFMA R30, R8, R30, R10 ;  /* 0x0000001e081e722b */ /* 0x004fd8000000000a */
[----:B------:R-:W-:Y:S05]  /*0af0*/  @!P0 BRA `(.L_x_7) ;  /* 0x0000000000608947 */ /* 0x000fea0003800000 */
[----:B------:R-:W-:Y:S01]  /*0b00*/  UMOV UR8, 0x6dc9c883 ;  /* 0x6dc9c88300087882 */ /* 0x000fe20000000000 */
[----:B------:R-:W-:Y:S01]  /*0b10*/  UMOV UR9, 0x3fe45f30 ;  /* 0x3fe45f3000097882 */ /* 0x000fe20000000000 */
[C---:B------:R-:W-:Y:S02]  /*0b20*/  DSETP.GE.AND P0, PT, |R28|.reuse, 2.14748364800000000000e+09, PT ;  /* 0x41e000001c00742a */ /* 0x040fe40003f06200 */
[----:B------:R-:W-:Y:S01]  /*0b30*/  DMUL R36, R28, UR8 ;  /* 0x000000081c247c28 */ /* 0x000fe20008000000 */
[----:B------:R-:W-:Y:S01]  /*0b40*/  UMOV UR8, 0x54442d18 ;  /* 0x54442d1800087882 */ /* 0x000fe20000000000 */
[----:B------:R-:W-:-:S08]  /*0b50*/  UMOV UR9, 0x3ff921fb ;  /* 0x3ff921fb00097882 */ /* 0x000fd00000000000 */
        /* <DEDUP_REMOVED lines=14> */
[----:B------:R-:W-:Y:S02]  /*0c40*/  IMAD.MOV.U32 R36, RZ, RZ, R16 ;  /* 0x000000ffff247224 */ /* 0x000fe400078e0010 */
[----:B------:R-:W-:Y:S02]  /*0c50*/  IMAD.MOV.U32 R34, RZ, RZ, R32 ;  /* 0x000000ffff227224 */ /* 0x000fe400078e0020 */
[----:B------:R-:W-:Y:S01]  /*0c60*/  IMAD.MOV.U32 R35, RZ, RZ, R33 ;  /* 0x000000ffff237224 */ /* 0x000fe200078e0021 */
[----:B------:R-:W-:Y:S06]  /*0c70*/  BRA `(.L_x_8) ;  /* 0x0000000000087947 */ /* 0x000fec0003800000 */
.L_x_7:
[----:B------:R-:W-:Y:S01]  /*0c80*/  DMUL R34, RZ, R28 ;  /* 0x0000001cff227228 */ /* 0x000fe20000000000 */
[----:B------:R-:W-:-:S10]  /*0c90*/  IMAD.MOV.U32 R36, RZ, RZ, RZ ;  /* 0x000000ffff247224 */ /* 0x000fd400078e00ff */
.L_x_8:
[----:B------:R-:W-:Y:S05]  /*0ca0*/  BSYNC.RECONVERGENT B0 ;  /* 0x0000000000007941 */ /* 0x000fea0003800200 */
.L_x_6:
[----:B------:R-:W-:-:S05]  /*0cb0*/  IMAD.SHL.U32 R8, R36, 0x40, RZ ;  /* 0x0000004024087824 */ /* 0x000fca00078e00ff */
[----:B------:R-:W-:-:S04]  /*0cc0*/  LOP3.LUT R8, R8, 0x40, RZ, 0xc0, !PT ;  /* 0x0000004008087812 */ /* 0x000fc800078ec0ff */
[----:B------:R-:W-:-:S05]  /*0cd0*/  IADD3 R16, P0, PT, R8, UR12, RZ ;  /* 0x0000000c08107c10 */ /* 0x000fca000ff1e0ff */
[----:B------:R-:W-:-:S05]  /*0ce0*/  IMAD.X R17, RZ, RZ, UR13, P0 ;  /* 0x0000000dff117e24 */ /* 0x000fca00080e06ff */
[----:B------:R-:W2:Y:S01]  /*0cf0*/  LDG.E.128.CONSTANT R8, desc[UR10][R16.64] ;  /* 0x0000000a10087981 */ /* 0x000ea2000c1e9d00 */
[----:B------:R-:W-:Y:S01]  /*0d00*/  LOP3.LUT R12, R36, 0x1, RZ, 0xc0, !PT ;  /* 0x00000001240c7812 */ /* 0x000fe200078ec0ff */
[----:B------:R-:W-:Y:S01]  /*0d10*/  IMAD.MOV.U32 R13, RZ, RZ, 0x20fd8164 ;  /* 0x20fd8164ff0d7424 */ /* 0x000fe200078e00ff */
[----:B------:R-:W-:Y:S01]  /*0d20*/  DMUL R32, R34, R34 ;  /* 0x0000002222207228 */ /* 0x000fe20000000000 */
[----:B------:R-:W-:Y:S01]  /*0d30*/  IMAD.MOV.U32 R14, RZ, RZ, 0x3da8ff83 ;  /* 0x3da8ff83ff0e7424 */ /* 0x000fe200078e00ff */
[----:B------:R-:W-:-:S04]  /*0d40*/  ISETP.NE.U32.AND P0, PT, R12, 0x1, PT ;  /* 0x000000010c00780c */ /* 0x000fc80003f05070 */
[----:B------:R-:W-:Y:S02]  /*0d50*/  FSEL R12, R13, -8.06006814911005101289e+34, !P0 ;  /* 0xf9785eba0d0c7808 */ /* 0x000fe40004000000 */
[----:B------:R-:W-:-:S06]  /*0d60*/  FSEL R13, -R14, 0.11223486810922622681, !P0 ;  /* 0x3de5db650e0d7808 */ /* 0x000fcc0004000100 */
[C---:B--2---:R-:W-:Y:S01]  /*0d70*/  DFMA R8, R32.reuse, R12, R8 ;  /* 0x0000000c2008722b */ /* 0x044fe20000000008 */
[----:B------:R-:W2:Y:S04]  /*0d80*/  LDG.E.128.CONSTANT R12, desc[UR10][R16.64+0x10] ;  /* 0x0000100a100c7981 */ /* 0x000ea8000c1e9d00 */
[----:B------:R-:W3:Y:S03]  /*0d90*/  LDG.E.128.CONSTANT R16, desc[UR10][R16.64+0x20] ;  /* 0x0000200a10107981 */ /* 0x000ee6000c1e9d00 */
[C---:B------:R-:W-:Y:S01]  /*0da0*/  DFMA R8, R32.reuse, R8, R10 ;  /* 0x000000082008722b */ /* 0x040fe2000000000a */
[----:B------:R-:W-:Y:S07]  /*0db0*/  BSSY.RECONVERGENT B0, `(.L_x_9) ;  /* 0x0000022000007945 */ /* 0x000fee0003800200 */
[----:B--2---:R-:W-:-:S08]  /*0dc0*/  DFMA R8, R32, R8, R12 ;  /* 0x000000082008722b */ /* 0x004fd0000000000c */
[----:B------:R-:W-:Y:S02]  /*0dd0*/  DFMA R14, R32, R8, R14 ;  /* 0x00000008200e722b */ /* 0x000fe4000000000e */
[----:B------:R-:W0:Y:S01]  /*0de0*/  MUFU.RCP64H R9, R29 ;  /* 0x0000001d00097308 */ /* 0x000e220000001800 */
[----:B------:R-:W-:-:S05]  /*0df0*/  IMAD.MOV.U32 R8, RZ, RZ, 0x1 ;  /* 0x00000001ff087424 */ /* 0x000fca00078e00ff */
[----:B---3--:R-:W-:-:S08]  /*0e00*/  DFMA R14, R32, R14, R16 ;  /* 0x0000000e200e722b */ /* 0x008fd00000000010 */
        /* <DEDUP_REMOVED lines=22> */
[----:B------:R-:W-:Y:S01]  /*0f70*/  MOV R32, 0xfb0 ;  /* 0x00000fb000207802 */ /* 0x000fe20000000f00 */
[----:B------:R-:W-:Y:S02]  /*0f80*/  IMAD.MOV.U32 R10, RZ, RZ, R8 ;  /* 0x000000ffff0a7224 */ /* 0x000fe400078e0008 */
[----:B------:R-:W-:-:S07]  /*0f90*/  IMAD.MOV.U32 R11, RZ, RZ, R9 ;  /* 0x000000ffff0b7224 */ /* 0x000fce00078e0009 */
[----:B------:R-:W-:Y:S05]  /*0fa0*/  CALL.REL.NOINC `($__internal_0_$__cuda_sm20_div_rn_f64_full) ;  /* 0x0000001c00307944 */ /* 0x000fea0003c00000 */
[----:B------:R-:W-:Y:S02]  /*0fb0*/  IMAD.MOV.U32 R10, RZ, RZ, R8 ;  /* 0x000000ffff0a7224 */ /* 0x000fe400078e0008 */
[----:B------:R-:W-:-:S07]  /*0fc0*/  IMAD.MOV.U32 R11, RZ, RZ, R9 ;  /* 0x000000ffff0b7224 */ /* 0x000fce00078e0009 */
.L_x_10:
[----:B------:R-:W-:Y:S05]  /*0fd0*/  BSYNC.RECONVERGENT B0 ;  /* 0x0000000000007941 */ /* 0x000fea0003800200 */
.L_x_9:
[----:B------:R-:W-:Y:S01]  /*0fe0*/  DSETP.NAN.AND P0, PT, R10, R10, PT ;  /* 0x0000000a0a00722a */ /* 0x000fe20003f08000 */
[----:B------:R-:W-:-:S05]  /*0ff0*/  IMAD.MOV.U32 R8, RZ, RZ, RZ ;  /* 0x000000ffff087224 */ /* 0x000fca00078e00ff */
[----:B------:R-:W-:-:S06]  /*1000*/  FSEL R9, RZ, 1.875, P0 ;  /* 0x3ff00000ff097808 */ /* 0x000fcc0000000000 */
[----:B------:R-:W-:Y:S01]  /*1010*/  DFMA R30, R10, R8, R30 ;  /* 0x000000080a1e722b */ /* 0x000fe2000000001e */
[----:B------:R-:W-:-:S06]  /*1020*/  VIADD R8, R22, 0x161f14 ;  /* 0x00161f1416087836 */ /* 0x000fcc0000000000 */
[----:B------:R0:W-:Y:S01]  /*1030*/  STG.E.64 desc[UR10][R6.64], R30 ;  /* 0x0000001e06007986 */ /* 0x0001e2000c101b0a */
[----:B------:R-:W-:Y:S05]  /*1040*/  BRA.U UP0, `(.L_x_11) ;  /* 0xfffffff100a07547 */ /* 0x000fea000b83ffff */
.L_x_1:
[----:B------:R-:W1:Y:S02]  /*1050*/  LDCU UR4, c[0x0][0x390] ;  /* 0x00007200ff0477ac */ /* 0x000e640008000800 */
[----:B-1----:R-:W-:-:S04]  /*1060*/  ULOP3.LUT UR4, UR4, 0x1, URZ, 0xc0, !UPT ;  /* 0x0000000104047892 */ /* 0x002fc8000f8ec0ff */
[----:B------:R-:W-:-:S09]  /*1070*/  UISETP.NE.U32.AND UP0, UPT, UR4, 0x1, UPT ;  /* 0x000000010400788c */ /* 0x000fd2000bf05070 */
[----:B------:R-:W-:Y:S05]  /*1080*/  BRA.U UP0, `(.L_x_0) ;  /* 0x0000000500b87547 */ /* 0x000fea000b800000 */
[----:B0-----:R-:W-:Y:S01]  /*1090*/  SHF.R.U32.HI R6, RZ, 0x2, R21 ;  /* 0x00000002ff067819 */ /* 0x001fe20000011615 */
[----:B------:R-:W-:Y:S01]  /*10a0*/  IMAD.SHL.U32 R8, R25, 0x10, RZ ;  /* 0x0000001019087824 */ /* 0x000fe200078e00ff */
[----:B------:R-:W-:Y:S01]  /*10b0*/  SHF.R.U32.HI R9, RZ, 0x2, R20 ;  /* 0x00000002ff097819 */ /* 0x000fe20000011614 */
[----:B------:R-:W0:Y:S01]  /*10c0*/  LDCU.64 UR8, c[0x0][0x380] ;  /* 0x00007000ff0877ac */ /* 0x000e220008000a00 */
[----:B------:R-:W-:Y:S01]  /*10d0*/  LOP3.LUT R6, R6, R21, RZ, 0x3c, !PT ;  /* 0x0000001506067212 */ /* 0x000fe200078e3cff */
[----:B------:R-:W-:Y:S01]  /*10e0*/  IMAD.MOV.U32 R10, RZ, RZ, 0x0 ;  /* 0x00000000ff0a7424 */ /* 0x000fe200078e00ff */
[----:B------:R-:W-:Y:S01]  /*10f0*/  LOP3.LUT R20, R9, R20, RZ, 0x3c, !PT ;  /* 0x0000001409147212 */ /* 0x000fe200078e3cff */
[----:B------:R-:W-:Y:S01]  /*1100*/  IMAD.MOV.U32 R11, RZ, RZ, 0x3ca00000 ;  /* 0x3ca00000ff0b7424 */ /* 0x000fe200078e00ff */
[----:B------:R-:W-:Y:S01]  /*1110*/  BSSY.RECONVERGENT B0, `(.L_x_12) ;  /* 0x000002a000007945 */ /* 0x000fe20003800200 */
[----:B------:R-:W-:-:S05]  /*1120*/  IMAD.SHL.U32 R7, R6, 0x2, RZ ;  /* 0x0000000206077824 */ /* 0x000fca00078e00ff */
[----:B------:R-:W-:-:S04]  /*1130*/  LOP3.LUT R7, R25, R8, R7, 0x96, !PT ;  /* 0x0000000819077212 */ /* 0x000fc800078e9607 */
[----:B------:R-:W-:Y:S01]  /*1140*/  LOP3.LUT R9, R7, R6, RZ, 0x3c, !PT ;  /* 0x0000000607097212 */ /* 0x000fe200078e3cff */
[----:B------:R-:W-:-:S04]  /*1150*/  IMAD.SHL.U32 R6, R20, 0x2, RZ ;  /* 0x0000000214067824 */ /* 0x000fc800078e00ff */
[----:B------:R-:W-:-:S05]  /*1160*/  IMAD.SHL.U32 R7, R9, 0x10, RZ ;  /* 0x0000001009077824 */ /* 0x000fca00078e00ff */
[----:B------:R-:W-:-:S04]  /*1170*/  LOP3.LUT R6, R20, R6, R7, 0x96, !PT ;  /* 0x0000000614067212 */ /* 0x000fc800078e9607 */
[----:B------:R-:W-:Y:S02]  /*1180*/  LOP3.LUT R7, R6, R9, RZ, 0x3c, !PT ;  /* 0x0000000906077212 */ /* 0x000fe400078e3cff */
[C---:B------:R-:W-:Y:S02]  /*1190*/  IADD3 R9, PT, PT, R22.reuse, 0x587c5, R9 ;  /* 0x000587c516097810 */ /* 0x040fe40007ffe009 */
[----:B------:R-:W-:-:S05]  /*11a0*/  IADD3 R7, PT, PT, R22, 0xb0f8a, R7 ;  /* 0x000b0f8a16077810 */ /* 0x000fca0007ffe007 */
[----:B------:R-:W-:-:S03]  /*11b0*/  IMAD.WIDE.U32 R6, R7, 0x200000, RZ ;  /* 0x0020000007067825 */ /* 0x000fc600078e00ff */
[----:B------:R-:W-:Y:S01]  /*11c0*/  LOP3.LUT R8, R6, R9, RZ, 0x3c, !PT ;  /* 0x0000000906087212 */ /* 0x000fe200078e3cff */
[----:B------:R-:W-:-:S04]  /*11d0*/  IMAD.MOV.U32 R9, RZ, RZ, R7 ;  /* 0x000000ffff097224 */ /* 0x000fc800078e0007 */
[----:B------:R-:W1:Y:S02]  /*11e0*/  I2F.F64.U64 R6, R8 ;  /* 0x0000000800067312 */ /* 0x000e640000301800 */
[----:B-1----:R-:W-:-:S08]  /*11f0*/  DFMA R6, R6, R10, 5.5511151231257827021e-17 ;  /* 0x3c9000000606742b */ /* 0x002fd0000000000a */
[----:B0-----:R-:W-:-:S08]  /*1200*/  DFMA R26, R26, R6, UR8 ;  /* 0x000000081a1a7e2b */ /* 0x001fd00008000006 */
[----:B------:R-:W-:-:S14]  /*1210*/  DSETP.NEU.AND P0, PT, |R26|, +INF , PT ;  /* 0x7ff000001a00742a */ /* 0x000fdc0003f0d200 */
        /* <DEDUP_REMOVED lines=21> */
[----:B------:R-:W-:Y:S01]  /*1370*/  IMAD.MOV.U32 R6, RZ, RZ, R16 ;  /* 0x000000ffff067224 */ /* 0x000fe200078e0010 */
[----:B------:R-:W-:Y:S06]  /*1380*/  BRA `(.L_x_14) ;  /* 0x0000000000087947 */ /* 0x000fec0003800000 */
.L_x_13:
[----:B------:R-:W-:Y:S01]  /*1390*/  DMUL R32, RZ, R26 ;  /* 0x0000001aff207228 */ /* 0x000fe20000000000 */
[----:B------:R-:W-:-:S10]  /*13a0*/  IMAD.MOV.U32 R6, RZ, RZ, RZ ;  /* 0x000000ffff067224 */ /* 0x000fd400078e00ff */
.L_x_14:
[----:B------:R-:W-:Y:S05]  /*13b0*/  BSYNC.RECONVERGENT B0 ;  /* 0x0000000000007941 */ /* 0x000fea0003800200 */
.L_x_12:
[----:B------:R-:W0:Y:S01]  /*13c0*/  LDCU.64 UR8, c[0x4][0x48] ;  /* 0x01000900ff0877ac */ /* 0x000e220008000a00 */
[----:B------:R-:W-:-:S05]  /*13d0*/  IMAD.SHL.U32 R7, R6, 0x40, RZ ;  /* 0x0000004006077824 */ /* 0x000fca00078e00ff */
[----:B------:R-:W-:-:S04]  /*13e0*/  LOP3.LUT R7, R7, 0x40, RZ, 0xc0, !PT ;  /* 0x0000004007077812 */ /* 0x000fc800078ec0ff */
[----:B0-----:R-:W-:-:S05]  /*13f0*/  IADD3 R22, P0, PT, R7, UR8, RZ ;  /* 0x0000000807167c10 */ /* 0x001fca000ff1e0ff */
        /* <DEDUP_REMOVED lines=42> */
[----:B------:R-:W-:-:S07]  /*16a0*/  IMAD.MOV.U32 R16, RZ, RZ, R27 ;  /* 0x000000ffff107224 */ /* 0x000fce00078e001b */
[----:B------:R-:W-:Y:S05]  /*16b0*/  CALL.REL.NOINC `($__internal_0_$__cuda_sm20_div_rn_f64_full) ;  /* 0x00000014006c7944 */ /* 0x000fea0003c00000 */
[----:B------:R-:W-:Y:S02]  /*16c0*/  IMAD.MOV.U32 R6, RZ, RZ, R8 ;  /* 0x000000ffff067224 */ /* 0x000fe400078e0008 */
[----:B------:R-:W-:-:S07]  /*16d0*/  IMAD.MOV.U32 R7, RZ, RZ, R9 ;  /* 0x000000ffff077224 */ /* 0x000fce00078e0009 */
.L_x_16:
[----:B------:R-:W-:Y:S05]  /*16e0*/  BSYNC.RECONVERGENT B0 ;  /* 0x0000000000007941 */ /* 0x000fea0003800200 */
.L_x_15:
[----:B------:R-:W0:Y:S02]  /*16f0*/  LDC.64 R8, c[0x0][0x398] ;  /* 0x0000e600ff087b82 */ /* 0x000e240000000a00 */
[----:B0-----:R-:W-:-:S05]  /*1700*/  IMAD.WIDE R12, R0, 0x8, R8 ;  /* 0x00000008000c7825 */ /* 0x001fca00078e0208 */
[----:B------:R-:W2:Y:S01]  /*1710*/  LDG.E.64 R8, desc[UR10][R12.64] ;  /* 0x0000000a0c087981 */ /* 0x000ea2000c1e1b00 */
[----:B------:R-:W-:Y:S01]  /*1720*/  DSETP.NAN.AND P0, PT, R6, R6, PT ;  /* 0x000000060600722a */ /* 0x000fe20003f08000 */
[----:B------:R-:W-:-:S05]  /*1730*/  IMAD.MOV.U32 R10, RZ, RZ, RZ ;  /* 0x000000ffff0a7224 */ /* 0x000fca00078e00ff */
[----:B------:R-:W-:-:S06]  /*1740*/  FSEL R11, RZ, 1.875, P0 ;  /* 0x3ff00000ff0b7808 */ /* 0x000fcc0000000000 */
[----:B--2---:R-:W-:-:S07]  /*1750*/  DFMA R8, R6, R10, R8 ;  /* 0x0000000a0608722b */ /* 0x004fce0000000008 */
[----:B------:R1:W-:Y:S04]  /*1760*/  STG.E.64 desc[UR10][R12.64], R8 ;  /* 0x000000080c007986 */ /* 0x0003e8000c101b0a */
.L_x_0:
[----:B------:R-:W2:Y:S01]  /*1770*/  LDC R10, c[0x0][0x3a8] ;  /* 0x0000ea00ff0a7b82 */ /* 0x000ea20000000800 */
[----:B------:R-:W-:Y:S07]  /*1780*/  BSSY.RECONVERGENT B0, `(.L_x_17) ;  /* 0x0000090000007945 */ /* 0x000fee0003800200 */
[----:B------:R-:W-:Y:S01]  /*1790*/  BAR.SYNC.DEFER_BLOCKING 0x0 ;  /* 0x0000000000007b1d */ /* 0x000fe20000010000 */
[----:B--2---:R-:W-:-:S04]  /*17a0*/  ISETP.GE.AND P0, PT, R10, 0x2, PT ;  /* 0x000000020a00780c */ /* 0x004fc80003f06270 */
[----:B------:R-:W-:-:S13]  /*17b0*/  ISETP.NE.OR P0, PT, R5, RZ, !P0 ;  /* 0x000000ff0500720c */ /* 0x000fda0004705670 */
[----:B------:R-:W-:Y:S05]  /*17c0*/  @P0 BRA `(.L_x_18) ;  /* 0x00000008002c0947 */ /* 0x000fea0003800000 */
[----:B0-----:R-:W1:Y:S02]  /*17d0*/  LDC.64 R6, c[0x0][0x398] ;  /* 0x0000e600ff067b82 */ /* 0x001e640000000a00 */
[----:B-1----:R-:W-:-:S05]  /*17e0*/  IMAD.WIDE R8, R0, 0x8, R6 ;  /* 0x0000000800087825 */ /* 0x002fca00078e0206 */
[----:B------:R0:W5:Y:S01]  /*17f0*/  LDG.E.64 R18, desc[UR10][R8.64] ;  /* 0x0000000a08127981 */ /* 0x000162000c1e1b00 */
[----:B------:R-:W-:Y:S01]  /*1800*/  VIADD R11, R10, 0xfffffffe ;  /* 0xfffffffe0a0b7836 */ /* 0x000fe20000000000 */
[----:B------:R-:W-:Y:S01]  /*1810*/  UMOV UR4, 0x1 ;  /* 0x0000000100047882 */ /* 0x000fe20000000000 */
[----:B------:R-:W-:-:S03]  /*1820*/  IMAD R14, R2, R10, UR5 ;  /* 0x00000005020e7e24 */ /* 0x000fc6000f8e020a */
[----:B------:R-:W-:Y:S01]  /*1830*/  ISETP.GE.U32.AND P0, PT, R11, 0xf, PT ;  /* 0x0000000f0b00780c */ /* 0x000fe20003f06070 */
[----:B------:R-:W-:-:S05]  /*1840*/  VIADD R11, R10, 0xffffffff ;  /* 0xffffffff0a0b7836 */ /* 0x000fca0000000000 */
[----:B------:R-:W-:-:S07]  /*1850*/  LOP3.LUT R16, R11, 0xf, RZ, 0xc0, !PT ;  /* 0x0000000f0b107812 */ /* 0x000fce00078ec0ff */
[----:B0-----:R-:W-:Y:S05]  /*1860*/  @!P0 BRA `(.L_x_19) ;  /* 0x0000000400008947 */ /* 0x001fea0003800000 */
[----:B------:R-:W0:Y:S01]  /*1870*/  LDCU.64 UR8, c[0x0][0x398] ;  /* 0x00007300ff0877ac */ /* 0x000e220008000a00 */
[----:B------:R-:W-:Y:S01]  /*1880*/  LOP3.LUT R15, R11, 0xfffffff0, RZ, 0xc0, !PT ;  /* 0xfffffff00b0f7812 */ /* 0x000fe200078ec0ff */
[----:B------:R-:W-:Y:S01]  /*1890*/  VIADD R17, R14, 0x1 ;  /* 0x000000010e117836 */ /* 0x000fe20000000000 */
[----:B------:R-:W-:-:S03]  /*18a0*/  UMOV UR4, URZ ;  /* 0x000000ff00047c82 */ /* 0x000fc60008000000 */
[----:B------:R-:W-:Y:S01]  /*18b0*/  IMAD.MOV R15, RZ, RZ, -R15 ;  /* 0x000000ffff0f7224 */ /* 0x000fe200078e0a0f */
[----:B0-----:R-:W-:-:S04]  /*18c0*/  UIADD3 UR7, UP0, UPT, UR8, 0x40, URZ ;  /* 0x0000004008077890 */ /* 0x001fc8000ff1e0ff */
[----:B------:R-:W-:-:S12]  /*18d0*/  UIADD3.X UR8, UPT, UPT, URZ, UR9, URZ, UP0, !UPT ;  /* 0x00000009ff087290 */ /* 0x000fd800087fe4ff */
.L_x_20:
[----:B------:R-:W-:Y:S02]  /*18e0*/  IMAD.U32 R12, RZ, RZ, UR7 ;  /* 0x00000007ff0c7e24 */ /* 0x000fe4000f8e00ff */
[----:B------:R-:W-:Y:S02]  /*18f0*/  IMAD.U32 R13, RZ, RZ, UR8 ;  /* 0x00000008ff0d7e24 */ /* 0x000fe4000f8e00ff */
[----:B------:R-:W-:-:S05]  /*1900*/  IMAD.WIDE R12, R17, 0x8, R12 ;  /* 0x00000008110c7825 */ /* 0x000fca00078e020c */
[----:B--2---:R-:W2:Y:S02]  /*1910*/  LDG.E.64 R20, desc[UR10][R12.64+-0x40] ;  /* 0xffffc00a0c147981 */ /* 0x004ea4000c1e1b00 */
[----:B--2--5:R-:W-:-:S07]  /*1920*/  DADD R20, R20, R18 ;  /* 0x0000000014147229 */ /* 0x024fce0000000012 */
[----:B------:R0:W-:Y:S04]  /*1930*/  STG.E.64 desc[UR10][R8.64], R20 ;  /* 0x0000001408007986 */ /* 0x0001e8000c101b0a */
[----:B------:R-:W2:Y:S02]  /*1940*/  LDG.E.64 R18, desc[UR10][R12.64+-0x38] ;  /* 0xffffc80a0c127981 */ /* 0x000ea4000c1e1b00 */
[----:B--2---:R-:W-:-:S07]  /*1950*/  DADD R18, R20, R18 ;  /* 0x0000000014127229 */ /* 0x004fce0000000012 */
[----:B------:R1:W-:Y:S04]  /*1960*/  STG.E.64 desc[UR10][R8.64], R18 ;  /* 0x0000001208007986 */ /* 0x0003e8000c101b0a */
[----:B------:R-:W2:Y:S02]  /*1970*/  LDG.E.64 R22, desc[UR10][R12.64+-0x30] ;  /* 0xffffd00a0c167981 */ /* 0x000ea4000c1e1b00 */
[----:B--2---:R-:W-:-:S07]  /*1980*/  DADD R22, R18, R22 ;  /* 0x0000000012167229 */ /* 0x004fce0000000016 */
[----:B------:R2:W-:Y:S04]  /*1990*/  STG.E.64 desc[UR10][R8.64], R22 ;  /* 0x0000001608007986 */ /* 0x0005e8000c101b0a */
[----:B------:R-:W3:Y:S02]  /*19a0*/  LDG.E.64 R24, desc[UR10][R12.64+-0x28] ;  /* 0xffffd80a0c187981 */ /* 0x000ee4000c1e1b00 */
[----:B---3--:R-:W-:-:S07]  /*19b0*/  DADD R24, R22, R24 ;  /* 0x0000000016187229 */ /* 0x008fce0000000018 */
[----:B------:R3:W-:Y:S04]  /*19c0*/  STG.E.64 desc[UR10][R8.64], R24 ;  /* 0x0000001808007986 */ /* 0x0007e8000c101b0a */
[----:B------:R-:W4:Y:S02]  /*19d0*/  LDG.E.64 R26, desc[UR10][R12.64+-0x20] ;  /* 0xffffe00a0c1a7981 */ /* 0x000f24000c1e1b00 */
[----:B----4-:R-:W-:-:S07]  /*19e0*/  DADD R26, R24, R26 ;  /* 0x00000000181a7229 */ /* 0x010fce000000001a */
[----:B------:R4:W-:Y:S04]  /*19f0*/  STG.E.64 desc[UR10][R8.64], R26 ;  /* 0x0000001a08007986 */ /* 0x0009e8000c101b0a */
[----:B0-----:R-:W2:Y:S02]  /*1a00*/  LDG.E.64 R20, desc[UR10][R12.64+-0x18] ;  /* 0xffffe80a0c147981 */ /* 0x001ea4000c1e1b00 */
[----:B--2---:R-:W-:-:S07]  /*1a10*/  DADD R20, R26, R20 ;  /* 0x000000001a147229 */ /* 0x004fce0000000014 */
[----:B------:R0:W-:Y:S04]  /*1a20*/  STG.E.64 desc[UR10][R8.64], R20 ;  /* 0x0000001408007986 */ /* 0x0001e8000c101b0a */
[----:B-1----:R-:W2:Y:S02]  /*1a30*/  LDG.E.64 R18, desc[UR10][R12.64+-0x10] ;  /* 0xfffff00a0c127981 */ /* 0x002ea4000c1e1b00 */
[----:B--2---:R-:W-:-:S07]  /*1a40*/  DADD R18, R20, R18 ;  /* 0x0000000014127229 */ /* 0x004fce0000000012 */
[----:B------:R1:W-:Y:S04]  /*1a50*/  STG.E.64 desc[UR10][R8.64], R18 ;  /* 0x0000001208007986 */ /* 0x0003e8000c101b0a */
[----:B------:R-:W2:Y:S02]  /*1a60*/  LDG.E.64 R22, desc[UR10][R12.64+-0x8] ;  /* 0xfffff80a0c167981 */ /* 0x000ea4000c1e1b00 */
[----:B--2---:R-:W-:-:S07]  /*1a70*/  DADD R22, R18, R22 ;  /* 0x0000000012167229 */ /* 0x004fce0000000016 */
[----:B------:R2:W-:Y:S04]  /*1a80*/  STG.E.64 desc[UR10][R8.64], R22 ;  /* 0x0000001608007986 */ /* 0x0005e8000c101b0a */
[----:B---3--:R-:W3:Y:S02]  /*1a90*/  LDG.E.64 R24, desc[UR10][R12.64] ;  /* 0x0000000a0c187981 */ /* 0x008ee4000c1e1b00 */
[----:B---3--:R-:W-:-:S07]  /*1aa0*/  DADD R24, R22, R24 ;  /* 0x0000000016187229 */ /* 0x008fce0000000018 */
[----:B------:R3:W-:Y:S04]  /*1ab0*/  STG.E.64 desc[UR10][R8.64], R24 ;  /* 0x0000001808007986 */ /* 0x0007e8000c101b0a */
[----:B----4-:R-:W4:Y:S02]  /*1ac0*/  LDG.E.64 R26, desc[UR10][R12.64+0x8] ;  /* 0x0000080a0c1a7981 */ /* 0x010f24000c1e1b00 */
        /* <DEDUP_REMOVED lines=14> */
[----:B----4-:R-:W3:Y:S02]  /*1bb0*/  LDG.E.64 R26, desc[UR10][R12.64+0x30] ;  /* 0x0000300a0c1a7981 */ /* 0x010ee4000c1e1b00 */
[----:B---3--:R-:W-:-:S07]  /*1bc0*/  DADD R26, R24, R26 ;  /* 0x00000000181a7229 */ /* 0x008fce000000001a */
[----:B------:R2:W-:Y:S04]  /*1bd0*/  STG.E.64 desc[UR10][R8.64], R26 ;  /* 0x0000001a08007986 */ /* 0x0005e8000c101b0a */
[----:B0-----:R-:W1:Y:S01]  /*1be0*/  LDG.E.64 R20, desc[UR10][R12.64+0x38] ;  /* 0x0000380a0c147981 */ /* 0x001e62000c1e1b00 */
[----:B------:R-:W-:Y:S01]  /*1bf0*/  VIADD R15, R15, 0x10 ;  /* 0x000000100f0f7836 */ /* 0x000fe20000000000 */
[----:B------:R-:W-:Y:S01]  /*1c00*/  UIADD3 UR4, UPT, UPT, UR4, 0x10, URZ ;  /* 0x0000001004047890 */ /* 0x000fe2000fffe0ff */
[----:B------:R-:W-:-:S03]  /*1c10*/  VIADD R17, R17, 0x10 ;  /* 0x0000001011117836 */ /* 0x000fc60000000000 */
[----:B------:R-:W-:Y:S01]  /*1c20*/  ISETP.NE.AND P0, PT, R15, RZ, PT ;  /* 0x000000ff0f00720c */ /* 0x000fe20003f05270 */
[----:B-1----:R-:W-:-:S07]  /*1c30*/  DADD R18, R26, R20 ;  /* 0x000000001a127229 */ /* 0x002fce0000000014 */
[----:B------:R2:W-:Y:S05]  /*1c40*/  STG.E.64 desc[UR10][R8.64], R18 ;  /* 0x0000001208007986 */ /* 0x0005ea000c101b0a */
[----:B------:R-:W-:Y:S05]  /*1c50*/  @P0 BRA `(.L_x_20) ;  /* 0xfffffffc00200947 */ /* 0x000fea000383ffff */
[----:B------:R-:W-:-:S12]  /*1c60*/  UIADD3 UR4, UPT, UPT, UR4, 0x1, URZ ;  /* 0x0000000104047890 */ /* 0x000fd8000fffe0ff */
.L_x_19:
[----:B------:R-:W-:-:S13]  /*1c70*/  ISETP.NE.AND P0, PT, R16, RZ, PT ;  /* 0x000000ff1000720c */ /* 0x000fda0003f05270 */
[----:B------:R-:W-:Y:S05]  /*1c80*/  @!P0 BRA `(.L_x_18) ;  /* 0x0000000000fc8947 */ /* 0x000fea0003800000 */
[----:B------:R-:W-:Y:S02]  /*1c90*/  ISETP.GE.U32.AND P0, PT, R16, 0x8, PT ;  /* 0x000000081000780c */ /* 0x000fe40003f06070 */
[----:B------:R-:W-:-:S04]  /*1ca0*/  LOP3.LUT R15, R11, 0x7, RZ, 0xc0, !PT ;  /* 0x000000070b0f7812 */ /* 0x000fc800078ec0ff */
[----:B------:R-:W-:-:S07]  /*1cb0*/  ISETP.NE.AND P1, PT, R15, RZ, PT ;  /* 0x000000ff0f00720c */ /* 0x000fce0003f25270 */
[----:B------:R-:W-:Y:S06]  /*1cc0*/  @!P0 BRA `(.L_x_21) ;  /* 0x00000000006c8947 */ /* 0x000fec0003800000 */
[----:B------:R-:W-:-:S04]  /*1cd0*/  VIADD R13, R14, UR4 ;  /* 0x000000040e0d7c36 */ /* 0x000fc80008000000 */
[----:B------:R-:W-:-:S05]  /*1ce0*/  IMAD.WIDE R12, R13, 0x8, R6 ;  /* 0x000000080d0c7825 */ /* 0x000fca00078e0206 */
[----:B------:R-:W3:Y:S02]  /*1cf0*/  LDG.E.64 R16, desc[UR10][R12.64] ;  /* 0x0000000a0c107981 */ /* 0x000ee4000c1e1b00 */
[----:B---3-5:R-:W-:-:S07]  /*1d00*/  DADD R16, R18, R16 ;  /* 0x0000000012107229 */ /* 0x028fce0000000010 */
[----:B------:R0:W-:Y:S04]  /*1d10*/  STG.E.64 desc[UR10][R8.64], R16 ;  /* 0x0000001008007986 */ /* 0x0001e8000c101b0a */
[----:B--2---:R-:W2:Y:S02]  /*1d20*/  LDG.E.64 R18, desc[UR10][R12.64+0x8] ;  /* 0x0000080a0c127981 */ /* 0x004ea4000c1e1b00 */
        /* <DEDUP_REMOVED lines=11> */
[----:B0-----:R-:W4:Y:S02]  /*1de0*/  LDG.E.64 R16, desc[UR10][R12.64+0x28] ;  /* 0x0000280a0c107981 */ /* 0x001f24000c1e1b00 */
[----:B----4-:R-:W-:-:S07]  /*1df0*/  DADD R16, R24, R16 ;  /* 0x0000000018107229 */ /* 0x010fce0000000010 */
[----:B------:R3:W-:Y:S04]  /*1e00*/  STG.E.64 desc[UR10][R8.64], R16 ;  /* 0x0000001008007986 */ /* 0x0007e8000c101b0a */
[----:B-1----:R-:W2:Y:S02]  /*1e10*/  LDG.E.64 R18, desc[UR10][R12.64+0x30] ;  /* 0x0000300a0c127981 */ /* 0x002ea4000c1e1b00 */
[----:B--2---:R-:W-:-:S07]  /*1e20*/  DADD R20, R16, R18 ;  /* 0x0000000010147229 */ /* 0x004fce0000000012 */
[----:B------:R3:W-:Y:S04]  /*1e30*/  STG.E.64 desc[UR10][R8.64], R20 ;  /* 0x0000001408007986 */ /* 0x0007e8000c101b0a */
[----:B------:R-:W2:Y:S01]  /*1e40*/  LDG.E.64 R18, desc[UR10][R12.64+0x38] ;  /* 0x0000380a0c127981 */ /* 0x000ea2000c1e1b00 */
[----:B------:R-:W-:Y:S01]  /*1e50*/  UIADD3 UR4, UPT, UPT, UR4, 0x8, URZ ;  /* 0x0000000804047890 */ /* 0x000fe2000fffe0ff */
[----:B--2---:R-:W-:-:S07]  /*1e60*/  DADD R18, R20, R18 ;  /* 0x0000000014127229 */ /* 0x004fce0000000012 */
[----:B------:R3:W-:Y:S04]  /*1e70*/  STG.E.64 desc[UR10][R8.64], R18 ;  /* 0x0000001208007986 */ /* 0x0007e8000c101b0a */
.L_x_21:
[----:B------:R-:W-:Y:S05]  /*1e80*/  @!P1 BRA `(.L_x_18) ;  /* 0x00000000007c9947 */ /* 0x000fea0003800000 */
[----:B------:R-:W-:Y:S02]  /*1e90*/  ISETP.GE.U32.AND P0, PT, R15, 0x4, PT ;  /* 0x000000040f00780c */ /* 0x000fe40003f06070 */
[----:B------:R-:W-:-:S04]  /*1ea0*/  LOP3.LUT R11, R11, 0x3, RZ, 0xc0, !PT ;  /* 0x000000030b0b7812 */ /* 0x000fc800078ec0ff */
[----:B------:R-:W-:-:S07]  /*1eb0*/  ISETP.NE.AND P1, PT, R11, RZ, PT ;  /* 0x000000ff0b00720c */ /* 0x000fce0003f25270 */
[----:B------:R-:W-:Y:S06]  /*1ec0*/  @!P0 BRA `(.L_x_22) ;  /* 0x00000000003c8947 */ /* 0x000fec0003800000 */
[----:B---3--:R-:W-:-:S04]  /*1ed0*/  VIADD R21, R14, UR4 ;  /* 0x000000040e157c36 */ /* 0x008fc80008000000 */
[----:B------:R-:W-:-:S05]  /*1ee0*/  IMAD.WIDE R20, R21, 0x8, R6 ;  /* 0x0000000815147825 */ /* 0x000fca00078e0206 */
[----:B------:R-:W3:Y:S02]  /*1ef0*/  LDG.E.64 R12, desc[UR10][R20.64] ;  /* 0x0000000a140c7981 */ /* 0x000ee4000c1e1b00 */
[----:B---3-5:R-:W-:-:S07]  /*1f00*/  DADD R12, R18, R12 ;  /* 0x00000000120c7229 */ /* 0x028fce000000000c */
[----:B------:R0:W-:Y:S04]  /*1f10*/  STG.E.64 desc[UR10][R8.64], R12 ;  /* 0x0000000c08007986 */ /* 0x0001e8000c101b0a */
[----:B------:R-:W3:Y:S02]  /*1f20*/  LDG.E.64 R14, desc[UR10][R20.64+0x8] ;  /* 0x0000080a140e7981 */ /* 0x000ee4000c1e1b00 */
[----:B---3--:R-:W-:-:S07]  /*1f30*/  DADD R14, R12, R14 ;  /* 0x000000000c0e7229 */ /* 0x008fce000000000e */
[----:B------:R0:W-:Y:S04]  /*1f40*/  STG.E.64 desc[UR10][R8.64], R14 ;  /* 0x0000000e08007986 */ /* 0x0001e8000c101b0a */
[----:B------:R-:W3:Y:S02]  /*1f50*/  LDG.E.64 R16, desc[UR10][R20.64+0x10] ;  /* 0x0000100a14107981 */ /* 0x000ee4000c1e1b00 */
[----:B---3--:R-:W-:-:S07]  /*1f60*/  DADD R16, R14, R16 ;  /* 0x000000000e107229 */ /* 0x008fce0000000010 */
[----:B------:R0:W-:Y:S04]  /*1f70*/  STG.E.64 desc[UR10][R8.64], R16 ;  /* 0x0000001008007986 */ /* 0x0001e8000c101b0a */
[----:B--2---:R-:W2:Y:S01]  /*1f80*/  LDG.E.64 R18, desc[UR10][R20.64+0x18] ;  /* 0x0000180a14127981 */ /* 0x004ea2000c1e1b00 */
[----:B------:R-:W-:Y:S01]  /*1f90*/  UIADD3 UR4, UPT, UPT, UR4, 0x4, URZ ;  /* 0x0000000404047890 */ /* 0x000fe2000fffe0ff */
[----:B--2---:R-:W-:-:S07]  /*1fa0*/  DADD R18, R16, R18 ;  /* 0x0000000010127229 */ /* 0x004fce0000000012 */
[----:B------:R0:W-:Y:S04]  /*1fb0*/  STG.E.64 desc[UR10][R8.64], R18 ;  /* 0x0000001208007986 */ /* 0x0001e8000c101b0a */
.L_x_22:
[----:B------:R-:W-:Y:S05]  /*1fc0*/  @!P1 BRA `(.L_x_18) ;  /* 0x00000000002c9947 */ /* 0x000fea0003800000 */
[----:B------:R-:W-:Y:S01]  /*1fd0*/  UIADD3 UR4, UPT, UPT, UR5, UR4, URZ ;  /* 0x0000000405047290 */ /* 0x000fe2000fffe0ff */
[----:B0-----:R-:W-:-:S05]  /*1fe0*/  IMAD.MOV R14, RZ, RZ, -R11 ;  /* 0x000000ffff0e7224 */ /* 0x001fca00078e0a0b */
[----:B------:R-:W-:-:S07]  /*1ff0*/  IMAD R11, R2, R10, UR4 ;  /* 0x00000004020b7e24 */ /* 0x000fce000f8e020a */
.L_x_23:
[----:B------:R-:W-:-:S06]  /*2000*/  IMAD.WIDE R12, R11, 0x8, R6 ;  /* 0x000000080b0c7825 */ /* 0x000fcc00078e0206 */
[----:B------:R-:W2:Y:S01]  /*2010*/  LDG.E.64 R12, desc[UR10][R12.64] ;  /* 0x0000000a0c0c7981 */ /* 0x000ea2000c1e1b00 */
[----:B------:R-:W-:Y:S02]  /*2020*/  VIADD R14, R14, 0x1 ;  /* 0x000000010e0e7836 */ /* 0x000fe40000000000 */
[----:B------:R-:W-:-:S03]  /*2030*/  VIADD R11, R11, 0x1 ;  /* 0x000000010b0b7836 */ /* 0x000fc60000000000 */
[----:B------:R-:W-:Y:S01]  /*2040*/  ISETP.NE.AND P0, PT, R14, RZ, PT ;  /* 0x000000ff0e00720c */ /* 0x000fe20003f05270 */
[----:B--2345:R-:W-:-:S07]  /*2050*/  DADD R18, R12, R18 ;  /* 0x000000000c127229 */ /* 0x03cfce0000000012 */
[----:B------:R4:W-:Y:S05]  /*2060*/  STG.E.64 desc[UR10][R8.64], R18 ;  /* 0x0000001208007986 */ /* 0x0009ea000c101b0a */
[----:B------:R-:W-:Y:S05]  /*2070*/  @P0 BRA `(.L_x_23) ;  /* 0xfffffffc00e00947 */ /* 0x000fea000383ffff */
.L_x_18:
[----:B------:R-:W-:Y:S05]  /*2080*/  BSYNC.RECONVERGENT B0 ;  /* 0x0000000000007941 */ /* 0x000fea0003800200 */
.L_x_17:
[----:B01234-:R-:W0:Y:S08]  /*2090*/  LDC R9, c[0x0][0x3ac] ;  /* 0x0000eb00ff097b82 */ /* 0x01fe300000000800 */
[----:B------:R-:W-:Y:S01]  /*20a0*/  BAR.SYNC.DEFER_BLOCKING 0x0 ;  /* 0x0000000000007b1d */ /* 0x000fe20000010000 */
[----:B------:R-:W-:-:S04]  /*20b0*/  LOP3.LUT P0, RZ, R5, R4, RZ, 0xfc, !PT ;  /* 0x0000000405ff7212 */ /* 0x000fc8000780fcff */
[----:B0-----:R-:W-:-:S13]  /*20c0*/  ISETP.LT.OR P0, PT, R9, 0x1, P0 ;  /* 0x000000010900780c */ /* 0x001fda0000701670 */
[----:B------:R-:W-:Y:S05]  /*20d0*/  @P0 EXIT ;  /* 0x000000000000094d */ /* 0x000fea0003800000 */
[----:B------:R-:W-:Y:S01]  /*20e0*/  IMAD R14, R10, R9, RZ ;  /* 0x000000090a0e7224 */ /* 0x000fe200078e02ff */
[----:B------:R-:W-:Y:S02]  /*20f0*/  IABS R8, R0 ;  /* 0x0000000000087213 */ /* 0x000fe40000000000 */
[----:B------:R-:W-:Y:S02]  /*2100*/  ISETP.GE.AND P2, PT, R0, RZ, PT ;  /* 0x000000ff0000720c */ /* 0x000fe40003f46270 */
[-C--:B------:R-:W-:Y:S02]  /*2110*/  IABS R11, R14.reuse ;  /* 0x0000000e000b7213 */ /* 0x080fe40000000000 */
[----:B------:R-:W-:Y:S02]  /*2120*/  IABS R12, R14 ;  /* 0x0000000e000c7213 */ /* 0x000fe40000000000 */
[----:B------:R-:W0:Y:S08]  /*2130*/  I2F.RP R2, R11 ;  /* 0x0000000b00027306 */ /* 0x000e300000209400 */
[----:B0-----:R-:W0:Y:S02]  /*2140*/  MUFU.RCP R2, R2 ;  /* 0x0000000200027308 */ /* 0x001e240000001000 */
[----:B0-----:R-:W-:-:S02]  /*2150*/  VIADD R6, R2, 0xffffffe ;  /* 0x0ffffffe02067836 */ /* 0x001fc40000000000 */
[----:B------:R-:W-:-:S04]  /*2160*/  IMAD.MOV R2, RZ, RZ, -R12 ;  /* 0x000000ffff027224 */ /* 0x000fc800078e0a0c */
[----:B------:R0:W1:Y:S02]  /*2170*/  F2I.FTZ.U32.TRUNC.NTZ R7, R6 ;  /* 0x0000000600077305 */ /* 0x000064000021f000 */
[----:B0-----:R-:W-:Y:S02]  /*2180*/  IMAD.MOV.U32 R6, RZ, RZ, RZ ;  /* 0x000000ffff067224 */ /* 0x001fe400078e00ff */
[----:B-1----:R-:W-:-:S04]  /*2190*/  IMAD.MOV R4, RZ, RZ, -R7 ;  /* 0x000000ffff047224 */ /* 0x002fc800078e0a07 */
[----:B------:R-:W-:Y:S02]  /*21a0*/  IMAD R13, R4, R11, RZ ;  /* 0x0000000b040d7224 */ /* 0x000fe400078e02ff */
[----:B------:R-:W-:Y:S02]  /*21b0*/  IMAD.MOV.U32 R4, RZ, RZ, R8 ;  /* 0x000000ffff047224 */ /* 0x000fe400078e0008 */
[----:B------:R-:W-:-:S06]  /*21c0*/  IMAD.HI.U32 R7, R7, R13, R6 ;  /* 0x0000000d07077227 */ /* 0x000fcc00078e0006 */
[----:B------:R-:W-:-:S04]  /*21d0*/  IMAD.HI.U32 R7, R7, R4, RZ ;  /* 0x0000000407077227 */ /* 0x000fc800078e00ff */
[----:B------:R-:W-:Y:S02]  /*21e0*/  IMAD R2, R7, R2, R4 ;  /* 0x0000000207027224 */ /* 0x000fe400078e0204 */
[----:B------:R-:W0:Y:S03]  /*21f0*/  LDC.64 R6, c[0x0][0x3a0] ;  /* 0x0000e800ff067b82 */ /* 0x000e260000000a00 */
[----:B------:R-:W-:-:S13]  /*2200*/  ISETP.GT.U32.AND P0, PT, R11, R2, PT ;  /* 0x000000020b00720c */ /* 0x000fda0003f04070 */
[----:B------:R-:W-:Y:S01]  /*2210*/  @!P0 IMAD.IADD R2, R2, 0x1, -R11 ;  /* 0x0000000102028824 */ /* 0x000fe200078e0a0b */
[----:B------:R-:W-:-:S04]  /*2220*/  ISETP.NE.AND P0, PT, R14, RZ, PT ;  /* 0x000000ff0e00720c */ /* 0x000fc80003f05270 */
[----:B------:R-:W-:-:S13]  /*2230*/  ISETP.GT.U32.AND P1, PT, R11, R2, PT ;  /* 0x000000020b00720c */ /* 0x000fda0003f24070 */
[----:B------:R-:W-:-:S04]  /*2240*/  @!P1 IMAD.IADD R2, R2, 0x1, -R11 ;  /* 0x0000000102029824 */ /* 0x000fc800078e0a0b */
[----:B------:R-:W-:Y:S01]  /*2250*/  @!P2 IMAD.MOV R2, RZ, RZ, -R2 ;  /* 0x000000ffff02a224 */ /* 0x000fe200078e0a02 */
[----:B------:R-:W-:-:S05]  /*2260*/  @!P0 LOP3.LUT R2, RZ, R14, RZ, 0x33, !PT ;  /* 0x0000000eff028212 */ /* 0x000fca00078e33ff */
[----:B0-----:R-:W-:-:S05]  /*2270*/  IMAD.WIDE R6, R2, 0x8, R6 ;  /* 0x0000000802067825 */ /* 0x001fca00078e0206 */
[----:B------:R0:W5:Y:S01]  /*2280*/  LDG.E.64 R12, desc[UR10][R6.64] ;  /* 0x0000000a060c7981 */ /* 0x000162000c1e1b00 */
[C---:B------:R-:W-:Y:S01]  /*2290*/  ISETP.GE.U32.AND P0, PT, R9.reuse, 0x10, PT ;  /* 0x000000100900780c */ /* 0x040fe20003f06070 */
[----:B------:R-:W-:Y:S01]  /*22a0*/  IMAD.MOV.U32 R2, RZ, RZ, RZ ;  /* 0x000000ffff027224 */ /* 0x000fe200078e00ff */
[----:B------:R-:W-:-:S04]  /*22b0*/  LOP3.LUT R0, R9, 0xf, RZ, 0xc0, !PT ;  /* 0x0000000f09007812 */ /* 0x000fc800078ec0ff */
[----:B------:R-:W-:-:S07]  /*22c0*/  ISETP.NE.AND P1, PT, R0, RZ, PT ;  /* 0x000000ff0000720c */ /* 0x000fce0003f25270 */
[----:B0-----:R-:W-:Y:S06]  /*22d0*/  @!P0 BRA `(.L_x_24) ;  /* 0x0000000400248947 */ /* 0x001fec0003800000 */
[----:B------:R-:W-:Y:S01]  /*22e0*/  LOP3.LUT R2, R9, 0x7ffffff0, RZ, 0xc0, !PT ;  /* 0x7ffffff009027812 */ /* 0x000fe200078ec0ff */
[----:B------:R-:W-:-:S04]  /*22f0*/  IMAD R5, R10, UR6, R5 ;  /* 0x000000060a057c24 */ /* 0x000fc8000f8e0205 */
[----:B------:R-:W-:Y:S02]  /*2300*/  VIADD R5, R5, UR5 ;  /* 0x0000000505057c36 */ /* 0x000fe40008000000 */
[----:B------:R-:W-:-:S07]  /*2310*/  IMAD.MOV R4, RZ, RZ, -R2 ;  /* 0x000000ffff047224 */ /* 0x000fce00078e0a02 */
.L_x_25:
[----:B0-----:R-:W0:Y:S02]  /*2320*/  LDC.64 R14, c[0x0][0x398] ;  /* 0x0000e600ff0e7b82 */ /* 0x001e240000000a00 */
[----:B0-----:R-:W-:-:S05]  /*2330*/  IMAD.WIDE R14, R5, 0x8, R14 ;  /* 0x00000008050e7825 */ /* 0x001fca00078e020e */
[----:B------:R-:W2:Y:S02]  /*2340*/  LDG.E.64 R16, desc[UR10][R14.64] ;  /* 0x0000000a0e107981 */ /* 0x000ea4000c1e1b00 */
[----:B--2--5:R-:W-:Y:S01]  /*2350*/  DADD R16, R16, R12 ;  /* 0x0000000010107229 */ /* 0x024fe2000000000c */
[----:B------:R-:W-:-:S06]  /*2360*/  IMAD.WIDE R12, R10, 0x8, R14 ;  /* 0x000000080a0c7825 */ /* 0x000fcc00078e020e */
[----:B------:R0:W-:Y:S04]  /*2370*/  STG.E.64 desc[UR10][R6.64], R16 ;  /* 0x0000001006007986 */ /* 0x0001e8000c101b0a */
[----:B------:R-:W2:Y:S01]  /*2380*/  LDG.E.64 R18, desc[UR10][R12.64] ;  /* 0x0000000a0c127981 */ /* 0x000ea2000c1e1b00 */
[----:B------:R-:W-:Y:S01]  /*2390*/  IMAD.WIDE R20, R10, 0x8, R12 ;  /* 0x000000080a147825 */ /* 0x000fe200078e020c */
[----:B--2---:R-:W-:-:S07]  /*23a0*/  DADD R18, R16, R18 ;  /* 0x0000000010127229 */ /* 0x004fce0000000012 */
[----:B------:R1:W-:Y:S04]  /*23b0*/  STG.E.64 desc[UR10][R6.64], R18 ;  /* 0x0000001206007986 */ /* 0x0003e8000c101b0a */
[----:B------:R-:W2:Y:S01]  /*23c0*/  LDG.E.64 R22, desc[UR10][R20.64] ;  /* 0x0000000a14167981 */ /* 0x000ea2000c1e1b00 */
[----:B------:R-:W-:Y:S01]  /*23d0*/  IMAD.WIDE R24, R10, 0x8, R20 ;  /* 0x000000080a187825 */ /* 0x000fe200078e0214 */
[----:B--2---:R-:W-:-:S07]  /*23e0*/  DADD R22, R18, R22 ;  /* 0x0000000012167229 */ /* 0x004fce0000000016 */
[----:B------:R2:W-:Y:S04]  /*23f0*/  STG.E.64 desc[UR10][R6.64], R22 ;  /* 0x0000001606007986 */ /* 0x0005e8000c101b0a */
[----:B------:R-:W3:Y:S01]  /*2400*/  LDG.E.64 R14, desc[UR10][R24.64] ;  /* 0x0000000a180e7981 */ /* 0x000ee2000c1e1b00 */
[----:B0-----:R-:W-:Y:S01]  /*2410*/  IMAD.WIDE R16, R10, 0x8, R24 ;  /* 0x000000080a107825 */ /* 0x001fe200078e0218 */
[----:B---3--:R-:W-:-:S07]  /*2420*/  DADD R14, R22, R14 ;  /* 0x00000000160e7229 */ /* 0x008fce000000000e */
[----:B------:R0:W-:Y:S04]  /*2430*/  STG.E.64 desc[UR10][R6.64], R14 ;  /* 0x0000000e06007986 */ /* 0x0001e8000c101b0a */
[----:B------:R-:W3:Y:S01]  /*2440*/  LDG.E.64 R12, desc[UR10][R16.64] ;  /* 0x0000000a100c7981 */ /* 0x000ee2000c1e1b00 */
[----:B-1----:R-:W-:Y:S01]  /*2450*/  IMAD.WIDE R18, R10, 0x8, R16 ;  /* 0x000000080a127825 */ /* 0x002fe200078e0210 */
[----:B---3--:R-:W-:-:S07]  /*2460*/  DADD R12, R14, R12 ;  /* 0x000000000e0c7229 */ /* 0x008fce000000000c */
[----:B------:R1:W-:Y:S04]  /*2470*/  STG.E.64 desc[UR10][R6.64], R12 ;  /* 0x0000000c06007986 */ /* 0x0003e8000c101b0a */
[----:B------:R-:W3:Y:S01]  /*2480*/  LDG.E.64 R20, desc[UR10][R18.64] ;  /* 0x0000000a12147981 */ /* 0x000ee2000c1e1b00 */
[----:B--2---:R-:W-:Y:S01]  /*2490*/  IMAD.WIDE R22, R10, 0x8, R18 ;  /* 0x000000080a167825 */ /* 0x004fe200078e0212 */
[----:B---3--:R-:W-:-:S07]  /*24a0*/  DADD R20, R12, R20 ;  /* 0x000000000c147229 */ /* 0x008fce0000000014 */
        /* <DEDUP_REMOVED lines=34> */
[----:B------:R-:W-:Y:S01]  /*26d0*/  IMAD.WIDE R26, R10, 0x8, R14 ;  /* 0x000000080a1a7825 */ /* 0x000fe200078e020e */
[----:B---3--:R-:W-:-:S07]  /*26e0*/  DADD R16, R24, R16 ;  /* 0x0000000018107229 */ /* 0x008fce0000000010 */
[----:B------:R0:W-:Y:S04]  /*26f0*/  STG.E.64 desc[UR10][R6.64], R16 ;  /* 0x0000001006007986 */ /* 0x0001e8000c101b0a */
[----:B------:R-:W2:Y:S01]  /*2700*/  LDG.E.64 R26, desc[UR10][R26.64] ;  /* 0x0000000a1a1a7981 */ /* 0x000ea2000c1e1b00 */
[----:B------:R-:W-:Y:S02]  /*2710*/  VIADD R4, R4, 0x10 ;  /* 0x0000001004047836 */ /* 0x000fe40000000000 */
[----:B------:R-:W-:-:S03]  /*2720*/  IMAD R5, R10, 0x10, R5 ;  /* 0x000000100a057824 */ /* 0x000fc600078e0205 */
[----:B------:R-:W-:Y:S01]  /*2730*/  ISETP.NE.AND P0, PT, R4, RZ, PT ;  /* 0x000000ff0400720c */ /* 0x000fe20003f05270 */
[----:B--2---:R-:W-:-:S07]  /*2740*/  DADD R12, R16, R26 ;  /* 0x00000000100c7229 */ /* 0x004fce000000001a */
[----:B------:R0:W-:Y:S05]  /*2750*/  STG.E.64 desc[UR10][R6.64], R12 ;  /* 0x0000000c06007986 */ /* 0x0001ea000c101b0a */
[----:B------:R-:W-:Y:S05]  /*2760*/  @P0 BRA `(.L_x_25) ;  /* 0xfffffff800ec0947 */ /* 0x000fea000383ffff */
.L_x_24:
[----:B------:R-:W-:Y:S05]  /*2770*/  @!P1 EXIT ;  /* 0x000000000000994d */ /* 0x000fea0003800000 */
[----:B------:R-:W-:Y:S02]  /*2780*/  ISETP.GE.U32.AND P0, PT, R0, 0x8, PT ;  /* 0x000000080000780c */ /* 0x000fe40003f06070 */
[----:B------:R-:W-:-:S04]  /*2790*/  LOP3.LUT R8, R9, 0x7, RZ, 0xc0, !PT ;  /* 0x0000000709087812 */ /* 0x000fc800078ec0ff */
[----:B------:R-:W-:-:S07]  /*27a0*/  ISETP.NE.AND P1, PT, R8, RZ, PT ;  /* 0x000000ff0800720c */ /* 0x000fce0003f25270 */
[----:B------:R-:W-:Y:S06]  /*27b0*/  @!P0 BRA `(.L_x_26) ;  /* 0x0000000000908947 */ /* 0x000fec0003800000 */
[----:B------:R-:W1:Y:S01]  /*27c0*/  LDC.64 R4, c[0x0][0x398] ;  /* 0x0000e600ff047b82 */ /* 0x000e620000000a00 */
[----:B------:R-:W-:-:S04]  /*27d0*/  VIADD R0, R2, UR6 ;  /* 0x0000000602007c36 */ /* 0x000fc80008000000 */
[----:B------:R-:W-:-:S04]  /*27e0*/  IMAD R11, R0, R10, R3 ;  /* 0x0000000a000b7224 */ /* 0x000fc800078e0203 */
[----:B-1----:R-:W-:-:S05]  /*27f0*/  IMAD.WIDE R4, R11, 0x8, R4 ;  /* 0x000000080b047825 */ /* 0x002fca00078e0204 */
[----:B------:R-:W2:Y:S02]  /*2800*/  LDG.E.64 R14, desc[UR10][R4.64] ;  /* 0x0000000a040e7981 */ /* 0x000ea4000c1e1b00 */
[----:B--2--5:R-:W-:Y:S01]  /*2810*/  DADD R14, R12, R14 ;  /* 0x000000000c0e7229 */ /* 0x024fe2000000000e */
[----:B0-----:R-:W-:-:S06]  /*2820*/  IMAD.WIDE R12, R10, 0x8, R4 ;  /* 0x000000080a0c7825 */ /* 0x001fcc00078e0204 */
        /* <DEDUP_REMOVED lines=21> */
[----:B------:R-:W2:Y:S01]  /*2980*/  LDG.E.64 R12, desc[UR10][R20.64] ;  /* 0x0000000a140c7981 */ /* 0x000ea2000c1e1b00 */
[----:B0-----:R-:W-:Y:S01]  /*2990*/  IMAD.WIDE R4, R10, 0x8, R20 ;  /* 0x000000080a047825 */ /* 0x001fe200078e0214 */
[----:B--2---:R-:W-:-:S07]  /*29a0*/  DADD R22, R18, R12 ;  /* 0x0000000012167229 */ /* 0x004fce000000000c */
[----:B------:R1:W-:Y:S04]  /*29b0*/  STG.E.64 desc[UR10][R6.64], R22 ;  /* 0x0000001606007986 */ /* 0x0003e8000c101b0a */
[----:B------:R-:W2:Y:S01]  /*29c0*/  LDG.E.64 R4, desc[UR10][R4.64] ;  /* 0x0000000a04047981 */ /* 0x000ea2000c1e1b00 */
[----:B------:R-:W-:Y:S01]  /*29d0*/  VIADD R2, R2, 0x8 ;  /* 0x0000000802027836 */ /* 0x000fe20000000000 */
[----:B--2---:R-:W-:-:S07]  /*29e0*/  DADD R12, R22, R4 ;  /* 0x00000000160c7229 */ /* 0x004fce0000000004 */
[----:B------:R1:W-:Y:S04]  /*29f0*/  STG.E.64 desc[UR10][R6.64], R12 ;  /* 0x0000000c06007986 */ /* 0x0003e8000c101b0a */
.L_x_26:
[----:B------:R-:W-:Y:S05]  /*2a00*/  @!P1 EXIT ;  /* 0x000000000000994d */ /* 0x000fea0003800000 */
[----:B------:R-:W-:Y:S02]  /*2a10*/  ISETP.GE.U32.AND P0, PT, R8, 0x4, PT ;  /* 0x000000040800780c */ /* 0x000fe40003f06070 */
[----:B------:R-:W-:-:S04]  /*2a20*/  LOP3.LUT R9, R9, 0x3, RZ, 0xc0, !PT ;  /* 0x0000000309097812 */ /* 0x000fc800078ec0ff */
[----:B------:R-:W-:-:S07]  /*2a30*/  ISETP.NE.AND P1, PT, R9, RZ, PT ;  /* 0x000000ff0900720c */ /* 0x000fce0003f25270 */
[----:B------:R-:W-:Y:S06]  /*2a40*/  @!P0 BRA `(.L_x_27) ;  /* 0x0000000000508947 */ /* 0x000fec0003800000 */
[----:B------:R-:W2:Y:S01]  /*2a50*/  LDC.64 R4, c[0x0][0x398] ;  /* 0x0000e600ff047b82 */ /* 0x000ea20000000a00 */
[----:B------:R-:W-:-:S04]  /*2a60*/  VIADD R0, R2, UR6 ;  /* 0x0000000602007c36 */ /* 0x000fc80008000000 */
[----:B-1---5:R-:W-:-:S04]  /*2a70*/  IMAD R19, R0, R10, R3 ;  /* 0x0000000a00137224 */ /* 0x022fc800078e0203 */
[----:B--2---:R-:W-:-:S05]  /*2a80*/  IMAD.WIDE R18, R19, 0x8, R4 ;  /* 0x0000000813127825 */ /* 0x004fca00078e0204 */
[----:B------:R-:W2:Y:S01]  /*2a90*/  LDG.E.64 R4, desc[UR10][R18.64] ;  /* 0x0000000a12047981 */ /* 0x000ea2000c1e1b00 */
[----:B0-----:R-:W-:Y:S01]  /*2aa0*/  IMAD.WIDE R20, R10, 0x8, R18 ;  /* 0x000000080a147825 */ /* 0x001fe200078e0212 */
[----:B--2---:R-:W-:-:S07]  /*2ab0*/  DADD R4, R12, R4 ;  /* 0x000000000c047229 */ /* 0x004fce0000000004 */
[----:B------:R2:W-:Y:S04]  /*2ac0*/  STG.E.64 desc[UR10][R6.64], R4 ;  /* 0x0000000406007986 */ /* 0x0005e8000c101b0a */
[----:B------:R-:W3:Y:S01]  /*2ad0*/  LDG.E.64 R12, desc[UR10][R20.64] ;  /* 0x0000000a140c7981 */ /* 0x000ee2000c1e1b00 */
[----:B------:R-:W-:Y:S01]  /*2ae0*/  IMAD.WIDE R22, R10, 0x8, R20 ;  /* 0x000000080a167825 */ /* 0x000fe200078e0214 */
[----:B---3--:R-:W-:-:S07]  /*2af0*/  DADD R14, R4, R12 ;  /* 0x00000000040e7229 */ /* 0x008fce000000000c */
[----:B------:R2:W-:Y:S04]  /*2b00*/  STG.E.64 desc[UR10][R6.64], R14 ;  /* 0x0000000e06007986 */ /* 0x0005e8000c101b0a */
[----:B------:R-:W3:Y:S01]  /*2b10*/  LDG.E.64 R12, desc[UR10][R22.64] ;  /* 0x0000000a160c7981 */ /* 0x000ee2000c1e1b00 */
[----:B------:R-:W-:Y:S01]  /*2b20*/  IMAD.WIDE R24, R10, 0x8, R22 ;  /* 0x000000080a187825 */ /* 0x000fe200078e0216 */
[----:B---3--:R-:W-:-:S07]  /*2b30*/  DADD R16, R14, R12 ;  /* 0x000000000e107229 */ /* 0x008fce000000000c */
[----:B------:R2:W-:Y:S04]  /*2b40*/  STG.E.64 desc[UR10][R6.64], R16 ;  /* 0x0000001006007986 */ /* 0x0005e8000c101b0a */
[----:B------:R-:W3:Y:S01]  /*2b50*/  LDG.E.64 R12, desc[UR10][R24.64] ;  /* 0x0000000a180c7981 */ /* 0x000ee2000c1e1b00 */
[----:B------:R-:W-:Y:S01]  /*2b60*/  VIADD R2, R2, 0x4 ;  /* 0x0000000402027836 */ /* 0x000fe20000000000 */
[----:B---3--:R-:W-:-:S07]  /*2b70*/  DADD R12, R16, R12 ;  /* 0x00000000100c7229 */ /* 0x008fce000000000c */
[----:B------:R2:W-:Y:S04]  /*2b80*/  STG.E.64 desc[UR10][R6.64], R12 ;  /* 0x0000000c06007986 */ /* 0x0005e8000c101b0a */
.L_x_27:
[----:B------:R-:W-:Y:S05]  /*2b90*/  @!P1 EXIT ;  /* 0x000000000000994d */ /* 0x000fea0003800000 */
[----:B--2---:R-:W2:Y:S01]  /*2ba0*/  LDC.64 R4, c[0x0][0x398] ;  /* 0x0000e600ff047b82 */ /* 0x004ea20000000a00 */
[----:B------:R-:W-:Y:S02]  /*2bb0*/  VIADD R2, R2, UR6 ;  /* 0x0000000602027c36 */ /* 0x000fe40008000000 */
[----:B------:R-:W-:Y:S02]  /*2bc0*/  IMAD.MOV R0, RZ, RZ, -R9 ;  /* 0x000000ffff007224 */ /* 0x000fe400078e0a09 */
[----:B------:R-:W-:-:S07]  /*2bd0*/  IMAD R9, R2, R10, R3 ;  /* 0x0000000a02097224 */ /* 0x000fce00078e0203 */
.L_x_28:
[----:B--2---:R-:W-:-:S06]  /*2be0*/  IMAD.WIDE R2, R9, 0x8, R4 ;  /* 0x0000000809027825 */ /* 0x004fcc00078e0204 */
[----:B------:R-:W0:Y:S01]  /*2bf0*/  LDG.E.64 R2, desc[UR10][R2.64] ;  /* 0x0000000a02027981 */ /* 0x000e22000c1e1b00 */
[----:B------:R-:W-:Y:S02]  /*2c00*/  VIADD R0, R0, 0x1 ;  /* 0x0000000100007836 */ /* 0x000fe40000000000 */
[----:B------:R-:W-:-:S03]  /*2c10*/  IMAD.IADD R9, R9, 0x1, R10 ;  /* 0x0000000109097824 */ /* 0x000fc600078e020a */
[----:B------:R-:W-:Y:S01]  /*2c20*/  ISETP.NE.AND P0, PT, R0, RZ, PT ;  /* 0x000000ff0000720c */ /* 0x000fe20003f05270 */
[----:B01-3-5:R-:W-:-:S07]  /*2c30*/  DADD R12, R2, R12 ;  /* 0x00000000020c7229 */ /* 0x02bfce000000000c */
[----:B------:R3:W-:Y:S05]  /*2c40*/  STG.E.64 desc[UR10][R6.64], R12 ;  /* 0x0000000c06007986 */ /* 0x0007ea000c101b0a */
[----:B------:R-:W-:Y:S05]  /*2c50*/  @P0 BRA `(.L_x_28) ;  /* 0xfffffffc00e00947 */ /* 0x000fea000383ffff */
[----:B------:R-:W-:Y:S05]  /*2c60*/  EXIT ;  /* 0x000000000000794d */ /* 0x000fea0003800000 */
        .weak           $__internal_0_$__cuda_sm20_div_rn_f64_full
        .type           $__internal_0_$__cuda_sm20_div_rn_f64_full,@function
        .size           $__internal_0_$__cuda_sm20_div_rn_f64_full,($_Z9integrateddiPdS_ii$__internal_trig_reduction_slowpathd - $__internal_0_$__cuda_sm20_div_rn_f64_full)
$__internal_0_$__cuda_sm20_div_rn_f64_full:
[C---:B------:R-:W-:Y:S01]  /*2c70*/  FSETP.GEU.AND P0, PT, |R16|.reuse, 1.469367938527859385e-39, PT ;  /* 0x001000001000780b */ /* 0x040fe20003f0e200 */
[----:B------:R-:W-:Y:S01]  /*2c80*/  IMAD.MOV.U32 R8, RZ, RZ, R28 ;  /* 0x000000ffff087224 */ /* 0x000fe200078e001c */
[C---:B------:R-:W-:Y:S01]  /*2c90*/  LOP3.LUT R29, R16.reuse, 0x800fffff, RZ, 0xc0, !PT ;  /* 0x800fffff101d7812 */ /* 0x040fe200078ec0ff */
[----:B------:R-:W-:Y:S01]  /*2ca0*/  IMAD.MOV.U32 R9, RZ, RZ, R16 ;  /* 0x000000ffff097224 */ /* 0x000fe200078e0010 */
[----:B------:R-:W-:Y:S01]  /*2cb0*/  FSETP.GEU.AND P2, PT, |R11|, 1.469367938527859385e-39, PT ;  /* 0x001000000b00780b */ /* 0x000fe20003f4e200 */
[----:B------:R-:W-:Y:S01]  /*2cc0*/  IMAD.MOV.U32 R14, RZ, RZ, 0x1 ;  /* 0x00000001ff0e7424 */ /* 0x000fe200078e00ff */
[----:B------:R-:W-:Y:S01]  /*2cd0*/  LOP3.LUT R29, R29, 0x3ff00000, RZ, 0xfc, !PT ;  /* 0x3ff000001d1d7812 */ /* 0x000fe200078efcff */
[----:B------:R-:W-:Y:S01]  /*2ce0*/  IMAD.MOV.U32 R34, RZ, RZ, 0x1ca00000 ;  /* 0x1ca00000ff227424 */ /* 0x000fe200078e00ff */
[----:B------:R-:W-:Y:S01]  /*2cf0*/  LOP3.LUT R33, R11, 0x7ff00000, RZ, 0xc0, !PT ;  /* 0x7ff000000b217812 */ /* 0x000fe200078ec0ff */
[----:B------:R-:W-:Y:S01]  /*2d00*/  BSSY.RECONVERGENT B1, `(.L_x_29) ;  /* 0x000004f000017945 */ /* 0x000fe20003800200 */
[----:B------:R-:W-:-:S03]  /*2d10*/  LOP3.LUT R36, R16, 0x7ff00000, RZ, 0xc0, !PT ;  /* 0x7ff0000010247812 */ /* 0x000fc600078ec0ff */
[----:B------:R-:W-:Y:S01]  /*2d20*/  @!P0 DMUL R28, R8, 8.98846567431157953865e+307 ;  /* 0x7fe00000081c8828 */ /* 0x000fe20000000000 */
[----:B------:R-:W-:-:S03]  /*2d30*/  ISETP.GE.U32.AND P1, PT, R33, R36, PT ;  /* 0x000000242100720c */ /* 0x000fc60003f26070 */
[----:B------:R-:W-:Y:S02]  /*2d40*/  @!P2 LOP3.LUT R18, R9, 0x7ff00000, RZ, 0xc0, !PT ;  /* 0x7ff000000912a812 */ /* 0x000fe400078ec0ff */
[----:B------:R-:W0:Y:S01]  /*2d50*/  MUFU.RCP64H R15, R29 ;  /* 0x0000001d000f7308 */ /* 0x000e220000001800 */
[----:B------:R-:W-:Y:S02]  /*2d60*/  SEL R19, R34, 0x63400000, !P1 ;  /* 0x6340000022137807 */ /* 0x000fe40004800000 */
[----:B------:R-:W-:Y:S01]  /*2d70*/  @!P2 ISETP.GE.U32.AND P3, PT, R33, R18, PT ;  /* 0x000000122100a20c */ /* 0x000fe20003f66070 */
[----:B------:R-:W-:Y:S01]  /*2d80*/  IMAD.MOV.U32 R18, RZ, RZ, R10 ;  /* 0x000000ffff127224 */ /* 0x000fe200078e000a */
[----:B------:R-:W-:Y:S02]  /*2d90*/  LOP3.LUT R19, R19, 0x800fffff, R11, 0xf8, !PT ;  /* 0x800fffff13137812 */ /* 0x000fe400078ef80b */
[----:B------:R-:W-:Y:S01]  /*2da0*/  @!P0 LOP3.LUT R36, R29, 0x7ff00000, RZ, 0xc0, !PT ;  /* 0x7ff000001d248812 */ /* 0x000fe200078ec0ff */
[----:B0-----:R-:W-:-:S08]  /*2db0*/  DFMA R12, R14, -R28, 1 ;  /* 0x3ff000000e0c742b */ /* 0x001fd0000000081c */
[----:B------:R-:W-:-:S08]  /*2dc0*/  DFMA R12, R12, R12, R12 ;  /* 0x0000000c0c0c722b */ /* 0x000fd0000000000c */
[----:B------:R-:W-:Y:S01]  /*2dd0*/  DFMA R12, R14, R12, R14 ;  /* 0x0000000c0e0c722b */ /* 0x000fe2000000000e */
[----:B------:R-:W-:Y:S01]  /*2de0*/  @!P2 SEL R15, R34, 0x63400000, !P3 ;  /* 0x63400000220fa807 */ /* 0x000fe20005800000 */
[----:B------:R-:W-:-:S03]  /*2df0*/  @!P2 IMAD.MOV.U32 R14, RZ, RZ, RZ ;  /* 0x000000ffff0ea224 */ /* 0x000fc600078e00ff */
[----:B------:R-:W-:-:S03]  /*2e00*/  @!P2 LOP3.LUT R15, R15, 0x80000000, R11, 0xf8, !PT ;  /* 0x800000000f0fa812 */ /* 0x000fc600078ef80b */
[----:B------:R-:W-:Y:S01]  /*2e10*/  DFMA R16, R12, -R28, 1 ;  /* 0x3ff000000c10742b */ /* 0x000fe2000000081c */
[----:B------:R-:W-:-:S06]  /*2e20*/  @!P2 LOP3.LUT R15, R15, 0x100000, RZ, 0xfc, !PT ;  /* 0x001000000f0fa812 */ /* 0x000fcc00078efcff */
[----:B------:R-:W-:Y:S02]  /*2e30*/  @!P2 DFMA R18, R18, 2, -R14 ;  /* 0x400000001212a82b */ /* 0x000fe4000000080e */
[----:B------:R-:W-:-:S08]  /*2e40*/  DFMA R16, R12, R16, R12 ;  /* 0x000000100c10722b */ /* 0x000fd0000000000c */
[----:B------:R-:W-:-:S08]  /*2e50*/  DMUL R14, R16, R18 ;  /* 0x00000012100e7228 */ /* 0x000fd00000000000 */
[----:B------:R-:W-:-:S08]  /*2e60*/  DFMA R12, R14, -R28, R18 ;  /* 0x8000001c0e0c722b */ /* 0x000fd00000000012 */
[----:B------:R-:W-:Y:S01]  /*2e70*/  DFMA R12, R16, R12, R14 ;  /* 0x0000000c100c722b */ /* 0x000fe2000000000e */
[----:B------:R-:W-:Y:S01]  /*2e80*/  IMAD.MOV.U32 R16, RZ, RZ, R33 ;  /* 0x000000ffff107224 */ /* 0x000fe200078e0021 */
[----:B------:R-:W-:-:S05]  /*2e90*/  @!P2 LOP3.LUT R16, R19, 0x7ff00000, RZ, 0xc0, !PT ;  /* 0x7ff000001310a812 */ /* 0x000fca00078ec0ff */
[----:B------:R-:W-:-:S05]  /*2ea0*/  VIADD R14, R16, 0xffffffff ;  /* 0xffffffff100e7836 */ /* 0x000fca0000000000 */
[----:B------:R-:W-:Y:S01]  /*2eb0*/  ISETP.GT.U32.AND P0, PT, R14, 0x7feffffe, PT ;  /* 0x7feffffe0e00780c */ /* 0x000fe20003f04070 */
[----:B------:R-:W-:-:S05]  /*2ec0*/  VIADD R14, R36, 0xffffffff ;  /* 0xffffffff240e7836 */ /* 0x000fca0000000000 */
[----:B------:R-:W-:-:S13]  /*2ed0*/  ISETP.GT.U32.OR P0, PT, R14, 0x7feffffe, P0 ;  /* 0x7feffffe0e00780c */ /* 0x000fda0000704470 */
[----:B------:R-:W-:Y:S05]  /*2ee0*/  @P0 BRA `(.L_x_30) ;  /* 0x00000000006c0947 */ /* 0x000fea0003800000 */
[----:B------:R-:W-:-:S04]  /*2ef0*/  LOP3.LUT R14, R9, 0x7ff00000, RZ, 0xc0, !PT ;  /* 0x7ff00000090e7812 */ /* 0x000fc800078ec0ff */
[CC--:B------:R-:W-:Y:S02]  /*2f00*/  VIADDMNMX R10, R33.reuse, -R14.reuse, 0xb9600000, !PT ;  /* 0xb9600000210a7446 */ /* 0x0c0fe4000780090e */
[----:B------:R-:W-:Y:S02]  /*2f10*/  ISETP.GE.U32.AND P0, PT, R33, R14, PT ;  /* 0x0000000e2100720c */ /* 0x000fe40003f06070 */
[----:B------:R-:W-:Y:S02]  /*2f20*/  VIMNMX R10, PT, PT, R10, 0x46a00000, PT ;  /* 0x46a000000a0a7848 */ /* 0x000fe40003fe0100 */
[----:B------:R-:W-:-:S05]  /*2f30*/  SEL R11, R34, 0x63400000, !P0 ;  /* 0x63400000220b7807 */ /* 0x000fca0004000000 */
[----:B------:R-:W-:Y:S02]  /*2f40*/  IMAD.IADD R16, R10, 0x1, -R11 ;  /* 0x000000010a107824 */ /* 0x000fe400078e0a0b */
[----:B------:R-:W-:Y:S02]  /*2f50*/  IMAD.MOV.U32 R10, RZ, RZ, RZ ;  /* 0x000000ffff0a7224 */ /* 0x000fe400078e00ff */
[----:B------:R-:W-:-:S06]  /*2f60*/  VIADD R11, R16, 0x7fe00000 ;  /* 0x7fe00000100b7836 */ /* 0x000fcc0000000000 */
[----:B------:R-:W-:-:S10]  /*2f70*/  DMUL R14, R12, R10 ;  /* 0x0000000a0c0e7228 */ /* 0x000fd40000000000 */
[----:B------:R-:W-:-:S13]  /*2f80*/  FSETP.GTU.AND P0, PT, |R15|, 1.469367938527859385e-39, PT ;  /* 0x001000000f00780b */ /* 0x000fda0003f0c200 */
[----:B------:R-:W-:Y:S05]  /*2f90*/  @P0 BRA `(.L_x_31) ;  /* 0x0000000000940947 */ /* 0x000fea0003800000 */
[----:B------:R-:W-:Y:S01]  /*2fa0*/  DFMA R18, R12, -R28, R18 ;  /* 0x8000001c0c12722b */ /* 0x000fe20000000012 */
[----:B------:R-:W-:-:S09]  /*2fb0*/  IMAD.MOV.U32 R10, RZ, RZ, RZ ;  /* 0x000000ffff0a7224 */ /* 0x000fd200078e00ff */
[C---:B------:R-:W-:Y:S02]  /*2fc0*/  FSETP.NEU.AND P0, PT, R19.reuse, RZ, PT ;  /* 0x000000ff1300720b */ /* 0x040fe40003f0d000 */
[----:B------:R-:W-:-:S04]  /*2fd0*/  LOP3.LUT R17, R19, 0x80000000, R9, 0x48, !PT ;  /* 0x8000000013117812 */ /* 0x000fc800078e4809 */
[----:B------:R-:W-:-:S07]  /*2fe0*/  LOP3.LUT R11, R17, R11, RZ, 0xfc, !PT ;  /* 0x0000000b110b7212 */ /* 0x000fce00078efcff */
[----:B------:R-:W-:Y:S05]  /*2ff0*/  @!P0 BRA `(.L_x_31) ;  /* 0x00000000007c8947 */ /* 0x000fea0003800000 */
[----:B------:R-:W-:Y:S01]  /*3000*/  IMAD.MOV R9, RZ, RZ, -R16 ;  /* 0x000000ffff097224 */ /* 0x000fe200078e0a10 */
[----:B------:R-:W-:Y:S01]  /*3010*/  DMUL.RP R10, R12, R10 ;  /* 0x0000000a0c0a7228 */ /* 0x000fe20000008000 */
[----:B------:R-:W-:-:S06]  /*3020*/  IMAD.MOV.U32 R8, RZ, RZ, RZ ;  /* 0x000000ffff087224 */ /* 0x000fcc00078e00ff */
[----:B------:R-:W-:-:S03]  /*3030*/  DFMA R8, R14, -R8, R12 ;  /* 0x800000080e08722b */ /* 0x000fc6000000000c */
[----:B------:R-:W-:-:S03]  /*3040*/  LOP3.LUT R17, R11, R17, RZ, 0x3c, !PT ;  /* 0x000000110b117212 */ /* 0x000fc600078e3cff */
[----:B------:R-:W-:-:S04]  /*3050*/  IADD3 R8, PT, PT, -R16, -0x43300000, RZ ;  /* 0xbcd0000010087810 */ /* 0x000fc80007ffe1ff */
[----:B------:R-:W-:-:S04]  /*3060*/  FSETP.NEU.AND P0, PT, |R9|, R8, PT ;  /* 0x000000080900720b */ /* 0x000fc80003f0d200 */
[----:B------:R-:W-:Y:S02]  /*3070*/  FSEL R14, R10, R14, !P0 ;  /* 0x0000000e0a0e7208 */ /* 0x000fe40004000000 */
[----:B------:R-:W-:Y:S01]  /*3080*/  FSEL R15, R17, R15, !P0 ;  /* 0x0000000f110f7208 */ /* 0x000fe20004000000 */
[----:B------:R-:W-:Y:S06]  /*3090*/  BRA `(.L_x_31) ;  /* 0x0000000000547947 */ /* 0x000fec0003800000 */
.L_x_30:
[----:B------:R-:W-:-:S14]  /*30a0*/  DSETP.NAN.AND P0, PT, R10, R10, PT ;  /* 0x0000000a0a00722a */ /* 0x000fdc0003f08000 */
[----:B------:R-:W-:Y:S05]  /*30b0*/  @P0 BRA `(.L_x_32) ;  /* 0x0000000000440947 */ /* 0x000fea0003800000 */
[----:B------:R-:W-:-:S14]  /*30c0*/  DSETP.NAN.AND P0, PT, R8, R8, PT ;  /* 0x000000080800722a */ /* 0x000fdc0003f08000 */
[----:B------:R-:W-:Y:S05]  /*30d0*/  @P0 BRA `(.L_x_33) ;  /* 0x0000000000300947 */ /* 0x000fea0003800000 */
[----:B------:R-:W-:Y:S01]  /*30e0*/  ISETP.NE.AND P0, PT, R16, R36, PT ;  /* 0x000000241000720c */ /* 0x000fe20003f05270 */
[----:B------:R-:W-:Y:S02]  /*30f0*/  IMAD.MOV.U32 R14, RZ, RZ, 0x0 ;  /* 0x00000000ff0e7424 */ /* 0x000fe400078e00ff */
[----:B------:R-:W-:-:S10]  /*3100*/  IMAD.MOV.U32 R15, RZ, RZ, -0x80000 ;  /* 0xfff80000ff0f7424 */ /* 0x000fd400078e00ff */
[----:B------:R-:W-:Y:S05]  /*3110*/  @!P0 BRA `(.L_x_31) ;  /* 0x0000000000348947 */ /* 0x000fea0003800000 */
[----:B------:R-:W-:Y:S02]  /*3120*/  ISETP.NE.AND P0, PT, R16, 0x7ff00000, PT ;  /* 0x7ff000001000780c */ /* 0x000fe40003f05270 */
[----:B------:R-:W-:Y:S02]  /*3130*/  LOP3.LUT R15, R11, 0x80000000, R9, 0x48, !PT ;  /* 0x800000000b0f7812 */ /* 0x000fe400078e4809 */
[----:B------:R-:W-:-:S13]  /*3140*/  ISETP.EQ.OR P0, PT, R36, RZ, !P0 ;  /* 0x000000ff2400720c */ /* 0x000fda0004702670 */
[----:B------:R-:W-:Y:S01]  /*3150*/  @P0 LOP3.LUT R8, R15, 0x7ff00000, RZ, 0xfc, !PT ;  /* 0x7ff000000f080812 */ /* 0x000fe200078efcff */
[----:B------:R-:W-:Y:S02]  /*3160*/  @!P0 IMAD.MOV.U32 R14, RZ, RZ, RZ ;  /* 0x000000ffff0e8224 */ /* 0x000fe400078e00ff */
[----:B------:R-:W-:Y:S02]  /*3170*/  @P0 IMAD.MOV.U32 R14, RZ, RZ, RZ ;  /* 0x000000ffff0e0224 */ /* 0x000fe400078e00ff */
[----:B------:R-:W-:Y:S01]  /*3180*/  @P0 IMAD.MOV.U32 R15, RZ, RZ, R8 ;  /* 0x000000ffff0f0224 */ /* 0x000fe200078e0008 */
[----:B------:R-:W-:Y:S06]  /*3190*/  BRA `(.L_x_31) ;  /* 0x0000000000147947 */ /* 0x000fec0003800000 */
.L_x_33:
[----:B------:R-:W-:Y:S01]  /*31a0*/  LOP3.LUT R15, R9, 0x80000, RZ, 0xfc, !PT ;  /* 0x00080000090f7812 */ /* 0x000fe200078efcff */
[----:B------:R-:W-:Y:S01]  /*31b0*/  IMAD.MOV.U32 R14, RZ, RZ, R8 ;  /* 0x000000ffff0e7224 */ /* 0x000fe200078e0008 */
[----:B------:R-:W-:Y:S06]  /*31c0*/  BRA `(.L_x_31) ;  /* 0x0000000000087947 */ /* 0x000fec0003800000 */
.L_x_32:
[----:B------:R-:W-:Y:S01]  /*31d0*/  LOP3.LUT R15, R11, 0x80000, RZ, 0xfc, !PT ;  /* 0x000800000b0f7812 */ /* 0x000fe200078efcff */
[----:B------:R-:W-:-:S07]  /*31e0*/  IMAD.MOV.U32 R14, RZ, RZ, R10 ;  /* 0x000000ffff0e7224 */ /* 0x000fce00078e000a */
.L_x_31:
[----:B------:R-:W-:Y:S05]  /*31f0*/  BSYNC.RECONVERGENT B1 ;  /* 0x0000000000017941 */ /* 0x000fea0003800200 */
.L_x_29:
[----:B------:R-:W-:Y:S02]  /*3200*/  IMAD.MOV.U32 R33, RZ, RZ, 0x0 ;  /* 0x00000000ff217424 */ /* 0x000fe400078e00ff */
[----:B------:R-:W-:Y:S02]  /*3210*/  IMAD.MOV.U32 R8, RZ, RZ, R14 ;  /* 0x000000ffff087224 */ /* 0x000fe400078e000e */
[----:B------:R-:W-:Y:S01]  /*3220*/  IMAD.MOV.U32 R9, RZ, RZ, R15 ;  /* 0x000000ffff097224 */ /* 0x000fe200078e000f */
[----:B------:R-:W-:Y:S06]  /*3230*/  RET.REL.NODEC R32 `(_Z9integrateddiPdS_ii) ;  /* 0xffffffcc20707950 */ /* 0x000fec0003c3ffff */
        .type           $_Z9integrateddiPdS_ii$__internal_trig_reduction_slowpathd,@function
        .size           $_Z9integrateddiPdS_ii$__internal_trig_reduction_slowpathd,(.L_x_43 - $_Z9integrateddiPdS_ii$__internal_trig_reduction_slowpathd)
$_Z9integrateddiPdS_ii$__internal_trig_reduction_slowpathd:
[----:B------:R-:W-:Y:S01]  /*3240*/  SHF.R.U32.HI R17, RZ, 0x14, R13 ;  /* 0x00000014ff117819 */ /* 0x000fe2000001160d */
[----:B------:R-:W-:-:S03]  /*3250*/  IMAD.MOV.U32 R16, RZ, RZ, RZ ;  /* 0x000000ffff107224 */ /* 0x000fc600078e00ff */
[----:B------:R-:W-:-:S04]  /*3260*/  LOP3.LUT R8, R17, 0x7ff, RZ, 0xc0, !PT ;  /* 0x000007ff11087812 */ /* 0x000fc800078ec0ff */
[----:B------:R-:W-:-:S13]  /*3270*/  ISETP.NE.AND P0, PT, R8, 0x7ff, PT ;  /* 0x000007ff0800780c */ /* 0x000fda0003f05270 */
[----:B------:R-:W-:Y:S05]  /*3280*/  @!P0 BRA `(.L_x_34) ;  /* 0x0000000800708947 */ /* 0x000fea0003800000 */
[----:B------:R-:W-:Y:S01]  /*3290*/  VIADD R8, R8, 0xfffffc00 ;  /* 0xfffffc0008087836 */ /* 0x000fe20000000000 */
[----:B------:R-:W-:Y:S01]  /*32a0*/  BSSY.RECONVERGENT B1, `(.L_x_35) ;  /* 0x0000036000017945 */ /* 0x000fe20003800200 */
[----:B------:R-:W-:-:S03]  /*32b0*/  CS2R R32, SRZ ;  /* 0x0000000000207805 */ /* 0x000fc6000001ff00 */
[----:B------:R-:W-:Y:S02]  /*32c0*/  SHF.R.U32.HI R16, RZ, 0x6, R8 ;  /* 0x00000006ff107819 */ /* 0x000fe40000011608 */
[----:B------:R-:W-:Y:S02]  /*32d0*/  ISETP.GE.U32.AND P0, PT, R8, 0x80, PT ;  /* 0x000000800800780c */ /* 0x000fe40003f06070 */
[C---:B------:R-:W-:Y:S02]  /*32e0*/  IADD3 R8, PT, PT, -R16.reuse, 0x13, RZ ;  /* 0x0000001310087810 */ /* 0x040fe40007ffe1ff */
[----:B------:R-:W-:Y:S02]  /*32f0*/  IADD3 R14, PT, PT, -R16, 0xf, RZ ;  /* 0x0000000f100e7810 */ /* 0x000fe40007ffe1ff */
[----:B------:R-:W-:-:S04]  /*3300*/  SEL R11, R8, 0x12, P0 ;  /* 0x00000012080b7807 */ /* 0x000fc80000000000 */
[----:B------:R-:W-:-:S13]  /*3310*/  ISETP.GE.AND P0, PT, R14, R11, PT ;  /* 0x0000000b0e00720c */ /* 0x000fda0003f06270 */
[----:B------:R-:W-:Y:S05]  /*3320*/  @P0 BRA `(.L_x_36) ;  /* 0x0000000000b40947 */ /* 0x000fea0003800000 */
[----:B------:R-:W0:Y:S01]  /*3330*/  LDC.64 R8, c[0x0][0x358] ;  /* 0x0000d600ff087b82 */ /* 0x000e220000000a00 */
[C---:B------:R-:W-:Y:S01]  /*3340*/  SHF.L.U64.HI R19, R15.reuse, 0xb, R13 ;  /* 0x0000000b0f137819 */ /* 0x040fe2000001020d */
[----:B------:R-:W-:Y:S01]  /*3350*/  BSSY.RECONVERGENT B2, `(.L_x_37) ;  /* 0x0000024000027945 */ /* 0x000fe20003800200 */
[----:B------:R-:W-:Y:S01]  /*3360*/  IADD3 R16, PT, PT, RZ, -R16, -R11 ;  /* 0x80000010ff107210 */ /* 0x000fe20007ffe80b */
[----:B------:R-:W-:Y:S01]  /*3370*/  IMAD.SHL.U32 R15, R15, 0x800, RZ ;  /* 0x000008000f0f7824 */ /* 0x000fe200078e00ff */
[----:B------:R-:W-:Y:S01]  /*3380*/  CS2R R32, SRZ ;  /* 0x0000000000207805 */ /* 0x000fe2000001ff00 */
[----:B------:R-:W-:Y:S01]  /*3390*/  IMAD.MOV.U32 R18, RZ, RZ, RZ ;  /* 0x000000ffff127224 */ /* 0x000fe200078e00ff */
[----:B------:R-:W-:-:S07]  /*33a0*/  LOP3.LUT R19, R19, 0x80000000, RZ, 0xfc, !PT ;  /* 0x8000000013137812 */ /* 0x000fce00078efcff */
.L_x_38:
[----:B------:R-:W1:Y:S01]  /*33b0*/  LDC.64 R10, c[0x4][0x40] ;  /* 0x01001000ff0a7b82 */ /* 0x000e620000000a00 */
[----:B0-----:R-:W-:Y:S02]  /*33c0*/  R2UR UR8, R8 ;  /* 0x00000000080872ca */ /* 0x001fe400000e0000 */
[----:B------:R-:W-:Y:S01]  /*33d0*/  R2UR UR9, R9 ;  /* 0x00000000090972ca */ /* 0x000fe200000e0000 */
[----:B-1----:R-:W-:-:S12]  /*33e0*/  IMAD.WIDE R10, R14, 0x8, R10 ;  /* 0x000000080e0a7825 */ /* 0x002fd800078e020a */
[----:B------:R-:W2:Y:S01]  /*33f0*/  LDG.E.64.CONSTANT R10, desc[UR8][R10.64] ;  /* 0x000000080a0a7981 */ /* 0x000ea2000c1e9b00 */
[----:B------:R-:W-:Y:S02]  /*3400*/  IMAD.MOV.U32 R34, RZ, RZ, R32 ;  /* 0x000000ffff227224 */ /* 0x000fe400078e0020 */
[----:B------:R-:W-:Y:S02]  /*3410*/  IMAD.MOV.U32 R35, RZ, RZ, R33 ;  /* 0x000000ffff237224 */ /* 0x000fe400078e0021 */
[----:B------:R-:W-:Y:S02]  /*3420*/  VIADD R16, R16, 0x1 ;  /* 0x0000000110107836 */ /* 0x000fe40000000000 */
[----:B------:R-:W-:Y:S02]  /*3430*/  VIADD R14, R14, 0x1 ;  /* 0x000000010e0e7836 */ /* 0x000fe40000000000 */
[----:B--2---:R-:W-:-:S04]  /*3440*/  IMAD.WIDE.U32 R34, P2, R10, R15, R34 ;  /* 0x0000000f0a227225 */ /* 0x004fc80007840022 */
[C---:B------:R-:W-:Y:S02]  /*3450*/  IMAD R32, R10.reuse, R19, RZ ;  /* 0x000000130a207224 */ /* 0x040fe400078e02ff */
[----:B------:R-:W-:Y:S02]  /*3460*/  IMAD R33, R11, R15, RZ ;  /* 0x0000000f0b217224 */ /* 0x000fe400078e02ff */
[----:B------:R-:W-:Y:S01]  /*3470*/  IMAD.HI.U32 R10, R10, R19, RZ ;  /* 0x000000130a0a7227 */ /* 0x000fe200078e00ff */
[----:B------:R-:W-:-:S03]  /*3480*/  IADD3 R32, P0, PT, R32, R35, RZ ;  /* 0x0000002320207210 */ /* 0x000fc60007f1e0ff */
[----:B------:R-:W-:Y:S01]  /*3490*/  IMAD.MOV.U32 R36, RZ, RZ, R34 ;  /* 0x000000ffff247224 */ /* 0x000fe200078e0022 */
[----:B------:R-:W-:Y:S01]  /*34a0*/  IADD3 R37, P1, PT, R33, R32, RZ ;  /* 0x0000002021257210 */ /* 0x000fe20007f3e0ff */
[----:B------:R-:W-:Y:S02]  /*34b0*/  IMAD.X R10, RZ, RZ, R10, P2 ;  /* 0x000000ffff0a7224 */ /* 0x000fe400010e060a */
[----:B------:R-:W-:-:S04]  /*34c0*/  IMAD.HI.U32 R33, R11, R15, RZ ;  /* 0x0000000f0b217227 */ /* 0x000fc800078e00ff */
[----:B------:R-:W-:Y:S01]  /*34d0*/  IMAD R34, R18, 0x8, R1 ;  /* 0x0000000812227824 */ /* 0x000fe200078e0201 */
[----:B------:R-:W-:Y:S01]  /*34e0*/  IADD3.X R10, P0, PT, R33, R10, RZ, P0, !PT ;  /* 0x0000000a210a7210 */ /* 0x000fe2000071e4ff */
[----:B------:R-:W-:-:S03]  /*34f0*/  IMAD.HI.U32 R32, R11, R19, RZ ;  /* 0x000000130b207227 */ /* 0x000fc600078e00ff */
[----:B------:R1:W-:Y:S01]  /*3500*/  STL.64 [R34], R36 ;  /* 0x0000002422007387 */ /* 0x0003e20000100a00 */
[----:B------:R-:W-:Y:S01]  /*3510*/  IMAD.X R32, RZ, RZ, R32, P0 ;  /* 0x000000ffff207224 */ /* 0x000fe200000e0620 */
[----:B------:R-:W-:Y:S01]  /*3520*/  ISETP.NE.AND P0, PT, R16, -0xf, PT ;  /* 0xfffffff11000780c */ /* 0x000fe20003f05270 */
[----:B------:R-:W-:Y:S02]  /*3530*/  IMAD R11, R11, R19, RZ ;  /* 0x000000130b0b7224 */ /* 0x000fe400078e02ff */
[----:B------:R-:W-:-:S03]  /*3540*/  VIADD R18, R18, 0x1 ;  /* 0x0000000112127836 */ /* 0x000fc60000000000 */
[----:B------:R-:W-:-:S05]  /*3550*/  IADD3.X R10, P1, PT, R11, R10, RZ, P1, !PT ;  /* 0x0000000a0b0a7210 */ /* 0x000fca0000f3e4ff */
[----:B------:R-:W-:Y:S02]  /*3560*/  IMAD.X R33, RZ, RZ, R32, P1 ;  /* 0x000000ffff217224 */ /* 0x000fe400008e0620 */
[----:B------:R-:W-:Y:S01]  /*3570*/  IMAD.MOV.U32 R32, RZ, RZ, R10 ;  /* 0x000000ffff207224 */ /* 0x000fe200078e000a */
[----:B-1----:R-:W-:Y:S06]  /*3580*/  @P0 BRA `(.L_x_38) ;  /* 0xfffffffc00880947 */ /* 0x002fec000383ffff */
[----:B------:R-:W-:Y:S05]  /*3590*/  BSYNC.RECONVERGENT B2 ;  /* 0x0000000000027941 */ /* 0x000fea0003800200 */
.L_x_37:
[----:B------:R-:W-:-:S05]  /*35a0*/  LOP3.LUT R8, R17, 0x7ff, RZ, 0xc0, !PT ;  /* 0x000007ff11087812 */ /* 0x000fca00078ec0ff */
[----:B------:R-:W-:-:S05]  /*35b0*/  VIADD R8, R8, 0xfffffc00 ;  /* 0xfffffc0008087836 */ /* 0x000fca0000000000 */
[----:B------:R-:W-:Y:S02]  /*35c0*/  SHF.R.U32.HI R9, RZ, 0x6, R8 ;  /* 0x00000006ff097819 */ /* 0x000fe40000011608 */
[----:B------:R-:W-:Y:S02]  /*35d0*/  ISETP.GE.U32.AND P0, PT, R8, 0x80, PT ;  /* 0x000000800800780c */ /* 0x000fe40003f06070 */
[----:B------:R-:W-:-:S04]  /*35e0*/  IADD3 R9, PT, PT, -R9, 0x13, RZ ;  /* 0x0000001309097810 */ /* 0x000fc80007ffe1ff */
[----:B------:R-:W-:-:S07]  /*35f0*/  SEL R14, R9, 0x12, P0 ;  /* 0x00000012090e7807 */ /* 0x000fce0000000000 */
.L_x_36:
[----:B------:R-:W-:Y:S05]  /*3600*/  BSYNC.RECONVERGENT B1 ;  /* 0x0000000000017941 */ /* 0x000fea0003800200 */
.L_x_35:
[C---:B------:R-:W-:Y:S02]  /*3610*/  LOP3.LUT R8, R17.reuse, 0x7ff, RZ, 0xc0, !PT ;  /* 0x000007ff11087812 */ /* 0x040fe400078ec0ff */
[----:B------:R-:W-:-:S03]  /*3620*/  LOP3.LUT P0, R17, R17, 0x3f, RZ, 0xc0, !PT ;  /* 0x0000003f11117812 */ /* 0x000fc6000780c0ff */
[----:B------:R-:W-:-:S05]  /*3630*/  VIADD R8, R8, 0xfffffc00 ;  /* 0xfffffc0008087836 */ /* 0x000fca0000000000 */
[----:B------:R-:W-:-:S05]  /*3640*/  SHF.R.U32.HI R9, RZ, 0x6, R8 ;  /* 0x00000006ff097819 */ /* 0x000fca0000011608 */
[----:B------:R-:W-:-:S04]  /*3650*/  IMAD.IADD R8, R9, 0x1, R14 ;  /* 0x0000000109087824 */ /* 0x000fc800078e020e */
[----:B------:R-:W-:-:S05]  /*3660*/  IMAD.U32 R37, R8, 0x8, R1 ;  /* 0x0000000808257824 */ /* 0x000fca00078e0001 */
[----:B------:R0:W-:Y:S04]  /*3670*/  STL.64 [R37+-0x78], R32 ;  /* 0xffff882025007387 */ /* 0x0001e80000100a00 */
[----:B------:R-:W2:Y:S04]  /*3680*/  @P0 LDL.64 R14, [R1+0x8] ;  /* 0x00000800010e0983 */ /* 0x000ea80000100a00 */
[----:B------:R-:W3:Y:S04]  /*3690*/  LDL.64 R8, [R1+0x10] ;  /* 0x0000100001087983 */ /* 0x000ee80000100a00 */
[----:B------:R-:W4:Y:S01]  /*36a0*/  LDL.64 R10, [R1+0x18] ;  /* 0x00001800010a7983 */ /* 0x000f220000100a00 */
[----:B------:R-:W-:Y:S01]  /*36b0*/  BSSY.RECONVERGENT B1, `(.L_x_39) ;  /* 0x0000035000017945 */ /* 0x000fe20003800200 */
[----:B--2---:R-:W-:-:S02]  /*36c0*/  @P0 SHF.R.U64 R35, R14, 0x1, R15 ;  /* 0x000000010e230819 */ /* 0x004fc4000000120f */
[----:B------:R-:W-:Y:S02]  /*36d0*/  @P0 SHF.R.U32.HI R19, RZ, 0x1, R15 ;  /* 0x00000001ff130819 */ /* 0x000fe4000001160f */
[----:B------:R-:W-:Y:S02]  /*36e0*/  @P0 LOP3.LUT R14, R17, 0x3f, RZ, 0x3c, !PT ;  /* 0x0000003f110e0812 */ /* 0x000fe400078e3cff */
[CC--:B---3--:R-:W-:Y:S02]  /*36f0*/  @P0 SHF.L.U32 R18, R8.reuse, R17.reuse, RZ ;  /* 0x0000001108120219 */ /* 0x0c8fe400000006ff */
[----:B------:R-:W-:Y:S02]  /*3700*/  @P0 SHF.R.U64 R35, R35, R14, R19 ;  /* 0x0000000e23230219 */ /* 0x000fe40000001213 */
[C-C-:B------:R-:W-:Y:S02]  /*3710*/  @P0 SHF.R.U64 R15, R8.reuse, 0x1, R9.reuse ;  /* 0x00000001080f0819 */ /* 0x140fe40000001209 */
[----:B------:R-:W-:-:S02]  /*3720*/  @P0 SHF.L.U64.HI R16, R8, R17, R9 ;  /* 0x0000001108100219 */ /* 0x000fc40000010209 */
[----:B0-----:R-:W-:Y:S02]  /*3730*/  @P0 SHF.R.U32.HI R33, RZ, 0x1, R9 ;  /* 0x00000001ff210819 */ /* 0x001fe40000011609 */
[-C--:B------:R-:W-:Y:S02]  /*3740*/  @P0 SHF.R.U32.HI R19, RZ, R14.reuse, R19 ;  /* 0x0000000eff130219 */ /* 0x080fe40000011613 */
[----:B------:R-:W-:Y:S02]  /*3750*/  @P0 LOP3.LUT R8, R18, R35, RZ, 0xfc, !PT ;  /* 0x0000002312080212 */ /* 0x000fe400078efcff */
[----:B----4-:R-:W-:Y:S02]  /*3760*/  @P0 SHF.L.U32 R18, R10, R17, RZ ;  /* 0x000000110a120219 */ /* 0x010fe400000006ff */
[----:B------:R-:W-:Y:S02]  /*3770*/  @P0 SHF.R.U64 R15, R15, R14, R33 ;  /* 0x0000000e0f0f0219 */ /* 0x000fe40000001221 */
[----:B------:R-:W-:-:S02]  /*3780*/  @P0 LOP3.LUT R9, R16, R19, RZ, 0xfc, !PT ;  /* 0x0000001310090212 */ /* 0x000fc400078efcff */
[----:B------:R-:W-:Y:S01]  /*3790*/  @P0 SHF.R.U32.HI R16, RZ, R14, R33 ;  /* 0x0000000eff100219 */ /* 0x000fe20000011621 */
[----:B------:R-:W-:Y:S01]  /*37a0*/  IMAD.SHL.U32 R14, R8, 0x4, RZ ;  /* 0x00000004080e7824 */ /* 0x000fe200078e00ff */
[----:B------:R-:W-:Y:S02]  /*37b0*/  @P0 SHF.L.U64.HI R17, R10, R17, R11 ;  /* 0x000000110a110219 */ /* 0x000fe4000001020b */
[----:B------:R-:W-:Y:S02]  /*37c0*/  @P0 LOP3.LUT R10, R18, R15, RZ, 0xfc, !PT ;  /* 0x0000000f120a0212 */ /* 0x000fe400078efcff */
[----:B------:R-:W-:Y:S02]  /*37d0*/  SHF.L.U64.HI R8, R8, 0x2, R9 ;  /* 0x0000000208087819 */ /* 0x000fe40000010209 */
[----:B------:R-:W-:Y:S02]  /*37e0*/  @P0 LOP3.LUT R11, R17, R16, RZ, 0xfc, !PT ;  /* 0x00000010110b0212 */ /* 0x000fe400078efcff */
[----:B------:R-:W-:-:S02]  /*37f0*/  SHF.L.W.U32.HI R9, R9, 0x2, R10 ;  /* 0x0000000209097819 */ /* 0x000fc40000010e0a */
[----:B------:R-:W-:Y:S02]  /*3800*/  IADD3 RZ, P0, PT, RZ, -R14, RZ ;  /* 0x8000000effff7210 */ /* 0x000fe40007f1e0ff */
[----:B------:R-:W-:Y:S02]  /*3810*/  LOP3.LUT R15, RZ, R8, RZ, 0x33, !PT ;  /* 0x00000008ff0f7212 */ /* 0x000fe400078e33ff */
[----:B------:R-:W-:Y:S02]  /*3820*/  SHF.L.W.U32.HI R16, R10, 0x2, R11 ;  /* 0x000000020a107819 */ /* 0x000fe40000010e0b */
[----:B------:R-:W-:Y:S02]  /*3830*/  LOP3.LUT R10, RZ, R9, RZ, 0x33, !PT ;  /* 0x00000009ff0a7212 */ /* 0x000fe400078e33ff */
[----:B------:R-:W-:Y:S02]  /*3840*/  IADD3.X R15, P0, PT, RZ, R15, RZ, P0, !PT ;  /* 0x0000000fff0f7210 */ /* 0x000fe4000071e4ff */
[----:B------:R-:W-:-:S02]  /*3850*/  LOP3.LUT R17, RZ, R16, RZ, 0x33, !PT ;  /* 0x00000010ff117212 */ /* 0x000fc400078e33ff */
[----:B------:R-:W-:Y:S02]  /*3860*/  IADD3.X R10, P1, PT, RZ, R10, RZ, P0, !PT ;  /* 0x0000000aff0a7210 */ /* 0x000fe4000073e4ff */
[----:B------:R-:W-:-:S03]  /*3870*/  ISETP.GT.U32.AND P2, PT, R9, -0x1, PT ;  /* 0xffffffff0900780c */ /* 0x000fc60003f44070 */
[----:B------:R-:W-:Y:S01]  /*3880*/  IMAD.X R17, RZ, RZ, R17, P1 ;  /* 0x000000ffff117224 */ /* 0x000fe200008e0611 */
[----:B------:R-:W-:-:S04]  /*3890*/  ISETP.GT.AND.EX P0, PT, R16, -0x1, PT, P2 ;  /* 0xffffffff1000780c */ /* 0x000fc80003f04320 */
[----:B------:R-:W-:Y:S02]  /*38a0*/  SEL R17, R16, R17, P0 ;  /* 0x0000001110117207 */ /* 0x000fe40000000000 */
[----:B------:R-:W-:Y:S02]  /*38b0*/  SEL R18, R9, R10, P0 ;  /* 0x0000000a09127207 */ /* 0x000fe40000000000 */
[----:B------:R-:W-:-:S04]  /*38c0*/  ISETP.NE.U32.AND P1, PT, R17, RZ, PT ;  /* 0x000000ff1100720c */ /* 0x000fc80003f25070 */
[----:B------:R-:W-:Y:S01]  /*38d0*/  SEL R9, R18, R17, !P1 ;  /* 0x0000001112097207 */ /* 0x000fe20004800000 */
[----:B------:R-:W-:-:S05]  /*38e0*/  @!P0 IMAD.MOV R14, RZ, RZ, -R14 ;  /* 0x000000ffff0e8224 */ /* 0x000fca00078e0a0e */
[----:B------:R-:W0:Y:S02]  /*38f0*/  FLO.U32 R9, R9 ;  /* 0x0000000900097300 */ /* 0x000e2400000e0000 */
[C---:B0-----:R-:W-:Y:S02]  /*3900*/  IADD3 R19, PT, PT, -R9.reuse, 0x1f, RZ ;  /* 0x0000001f09137810 */ /* 0x041fe40007ffe1ff */
[----:B------:R-:W-:-:S03]  /*3910*/  IADD3 R10, PT, PT, -R9, 0x3f, RZ ;  /* 0x0000003f090a7810 */ /* 0x000fc60007ffe1ff */
[----:B------:R-:W-:Y:S01]  /*3920*/  @P1 IMAD.MOV R10, RZ, RZ, R19 ;  /* 0x000000ffff0a1224 */ /* 0x000fe200078e0213 */
[----:B------:R-:W-:-:S04]  /*3930*/  SEL R19, R8, R15, P0 ;  /* 0x0000000f08137207 */ /* 0x000fc80000000000 */
[----:B------:R-:W-:-:S13]  /*3940*/  ISETP.NE.AND P1, PT, R10, RZ, PT ;  /* 0x000000ff0a00720c */ /* 0x000fda0003f25270 */
[----:B------:R-:W-:Y:S05]  /*3950*/  @!P1 BRA `(.L_x_40) ;  /* 0x0000000000289947 */ /* 0x000fea0003800000 */
[--C-:B------:R-:W-:Y:S02]  /*3960*/  SHF.R.U64 R14, R14, 0x1, R19.reuse ;  /* 0x000000010e0e7819 */ /* 0x100fe40000001213 */
[C---:B------:R-:W-:Y:S02]  /*3970*/  LOP3.LUT R15, R10.reuse, 0x3f, RZ, 0xc0, !PT ;  /* 0x0000003f0a0f7812 */ /* 0x040fe400078ec0ff */
[----:B------:R-:W-:Y:S02]  /*3980*/  SHF.R.U32.HI R9, RZ, 0x1, R19 ;  /* 0x00000001ff097819 */ /* 0x000fe40000011613 */
[----:B------:R-:W-:Y:S02]  /*3990*/  LOP3.LUT R8, R10, 0x3f, RZ, 0xc, !PT ;  /* 0x0000003f0a087812 */ /* 0x000fe400078e0cff */
[----:B------:R-:W-:Y:S02]  /*39a0*/  SHF.L.U64.HI R17, R18, R15, R17 ;  /* 0x0000000f12117219 */ /* 0x000fe40000010211 */
[----:B------:R-:W-:-:S02]  /*39b0*/  SHF.R.U64 R14, R14, R8, R9 ;  /* 0x000000080e0e7219 */ /* 0x000fc40000001209 */
[----:B------:R-:W-:Y:S02]  /*39c0*/  SHF.L.U32 R15, R18, R15, RZ ;  /* 0x0000000f120f7219 */ /* 0x000fe400000006ff */
[----:B------:R-:W-:Y:S02]  /*39d0*/  SHF.R.U32.HI R8, RZ, R8, R9 ;  /* 0x00000008ff087219 */ /* 0x000fe40000011609 */
[----:B------:R-:W-:Y:S02]  /*39e0*/  LOP3.LUT R18, R15, R14, RZ, 0xfc, !PT ;  /* 0x0000000e0f127212 */ /* 0x000fe400078efcff */
[----:B------:R-:W-:-:S07]  /*39f0*/  LOP3.LUT R17, R17, R8, RZ, 0xfc, !PT ;  /* 0x0000000811117212 */ /* 0x000fce00078efcff */
.L_x_40:
[----:B------:R-:W-:Y:S05]  /*3a00*/  BSYNC.RECONVERGENT B1 ;  /* 0x0000000000017941 */ /* 0x000fea0003800200 */
.L_x_39:
[----:B------:R-:W-:Y:S01]  /*3a10*/  IMAD.WIDE.U32 R14, R18, 0x2168c235, RZ ;  /* 0x2168c235120e7825 */ /* 0x000fe200078e00ff */
[----:B------:R-:W-:-:S03]  /*3a20*/  SHF.R.U32.HI R11, RZ, 0x1e, R11 ;  /* 0x0000001eff0b7819 */ /* 0x000fc6000001160b */
[----:B------:R-:W-:Y:S01]  /*3a30*/  IMAD.MOV.U32 R8, RZ, RZ, R15 ;  /* 0x000000ffff087224 */ /* 0x000fe200078e000f */
[----:B------:R-:W-:Y:S01]  /*3a40*/  IADD3 RZ, P1, PT, R14, R14, RZ ;  /* 0x0000000e0eff7210 */ /* 0x000fe20007f3e0ff */
[----:B------:R-:W-:Y:S01]  /*3a50*/  IMAD.MOV.U32 R9, RZ, RZ, RZ ;  /* 0x000000ffff097224 */ /* 0x000fe200078e00ff */
[----:B------:R-:W-:Y:S01]  /*3a60*/  LEA.HI R16, R16, R11, RZ, 0x1 ;  /* 0x0000000b10107211 */ /* 0x000fe200078f08ff */
[----:B------:R-:W-:-:S04]  /*3a70*/  IMAD.HI.U32 R15, R17, -0x36f0255e, RZ ;  /* 0xc90fdaa2110f7827 */ /* 0x000fc800078e00ff */
[----:B------:R-:W-:-:S04]  /*3a80*/  IMAD.WIDE.U32 R8, R18, -0x36f0255e, R8 ;  /* 0xc90fdaa212087825 */ /* 0x000fc800078e0008 */
[----:B------:R-:W-:-:S04]  /*3a90*/  IMAD.WIDE.U32 R8, P2, R17, 0x2168c235, R8 ;  /* 0x2168c23511087825 */ /* 0x000fc80007840008 */
[----:B------:R-:W-:Y:S01]  /*3aa0*/  IMAD R17, R17, -0x36f0255e, RZ ;  /* 0xc90fdaa211117824 */ /* 0x000fe200078e02ff */
[----:B------:R-:W-:Y:S01]  /*3ab0*/  IADD3.X RZ, P1, PT, R8, R8, RZ, P1, !PT ;  /* 0x0000000808ff7210 */ /* 0x000fe20000f3e4ff */
[----:B------:R-:W-:-:S03]  /*3ac0*/  IMAD.X R15, RZ, RZ, R15, P2 ;  /* 0x000000ffff0f7224 */ /* 0x000fc600010e060f */
[----:B------:R-:W-:-:S04]  /*3ad0*/  IADD3 R9, P2, PT, R17, R9, RZ ;  /* 0x0000000911097210 */ /* 0x000fc80007f5e0ff */
[C---:B------:R-:W-:Y:S01]  /*3ae0*/  ISETP.GT.U32.AND P3, PT, R9.reuse, RZ, PT ;  /* 0x000000ff0900720c */ /* 0x040fe20003f64070 */
[----:B------:R-:W-:Y:S01]  /*3af0*/  IMAD.X R15, RZ, RZ, R15, P2 ;  /* 0x000000ffff0f7224 */ /* 0x000fe200010e060f */
[----:B------:R-:W-:-:S04]  /*3b00*/  IADD3.X R8, P2, PT, R9, R9, RZ, P1, !PT ;  /* 0x0000000909087210 */ /* 0x000fc80000f5e4ff */
[C---:B------:R-:W-:Y:S01]  /*3b10*/  ISETP.GT.AND.EX P1, PT, R15.reuse, RZ, PT, P3 ;  /* 0x000000ff0f00720c */ /* 0x040fe20003f24330 */
[----:B------:R-:W-:-:S03]  /*3b20*/  IMAD.X R14, R15, 0x1, R15, P2 ;  /* 0x000000010f0e7824 */ /* 0x000fc600010e060f */
[----:B------:R-:W-:Y:S02]  /*3b30*/  SEL R8, R8, R9, P1 ;  /* 0x0000000908087207 */ /* 0x000fe40000800000 */
[----:B------:R-:W-:Y:S02]  /*3b40*/  SEL R14, R14, R15, P1 ;  /* 0x0000000f0e0e7207 */ /* 0x000fe40000800000 */
[----:B------:R-:W-:Y:S02]  /*3b50*/  IADD3 R15, P2, PT, R8, 0x1, RZ ;  /* 0x00000001080f7810 */ /* 0x000fe40007f5e0ff */
[----:B------:R-:W-:Y:S02]  /*3b60*/  SEL R9, RZ, 0xffffffff, !P1 ;  /* 0xffffffffff097807 */ /* 0x000fe40004800000 */
[----:B------:R-:W-:Y:S01]  /*3b70*/  LOP3.LUT P1, R13, R13, 0x80000000, RZ, 0xc0, !PT ;  /* 0x800000000d0d7812 */ /* 0x000fe2000782c0ff */
[----:B------:R-:W-:Y:S02]  /*3b80*/  IMAD.X R14, RZ, RZ, R14, P2 ;  /* 0x000000ffff0e7224 */ /* 0x000fe400010e060e */
[----:B------:R-:W-:Y:S01]  /*3b90*/  IMAD.IADD R8, R9, 0x1, -R10 ;  /* 0x0000000109087824 */ /* 0x000fe200078e0a0a */
[----:B------:R-:W-:-:S02]  /*3ba0*/  @!P0 LOP3.LUT R13, R13, 0x80000000, RZ, 0x3c, !PT ;  /* 0x800000000d0d8812 */ /* 0x000fc400078e3cff */
[----:B------:R-:W-:Y:S01]  /*3bb0*/  SHF.R.U64 R15, R15, 0xa, R14 ;  /* 0x0000000a0f0f7819 */ /* 0x000fe2000000120e */
[----:B------:R-:W-:-:S03]  /*3bc0*/  IMAD.SHL.U32 R8, R8, 0x100000, RZ ;  /* 0x0010000008087824 */ /* 0x000fc600078e00ff */
[----:B------:R-:W-:-:S03]  /*3bd0*/  IADD3 R15, P2, PT, R15, 0x1, RZ ;  /* 0x000000010f0f7810 */ /* 0x000fc60007f5e0ff */
[----:B------:R-:W-:Y:S01]  /*3be0*/  @P1 IMAD.MOV R16, RZ, RZ, -R16 ;  /* 0x000000ffff101224 */ /* 0x000fe200078e0a10 */
[----:B------:R-:W-:-:S04]  /*3bf0*/  LEA.HI.X R14, R14, RZ, RZ, 0x16, P2 ;  /* 0x000000ff0e0e7211 */ /* 0x000fc800010fb4ff */
[--C-:B------:R-:W-:Y:S02]  /*3c00*/  SHF.R.U64 R15, R15, 0x1, R14.reuse ;  /* 0x000000010f0f7819 */ /* 0x100fe4000000120e */
[----:B------:R-:W-:Y:S02]  /*3c10*/  SHF.R.U32.HI R9, RZ, 0x1, R14 ;  /* 0x00000001ff097819 */ /* 0x000fe4000001160e */
[----:B------:R-:W-:-:S04]  /*3c20*/  IADD3 R15, P2, P3, RZ, RZ, R15 ;  /* 0x000000ffff0f7210 */ /* 0x000fc80007b5e00f */
[----:B------:R-:W-:-:S04]  /*3c30*/  IADD3.X R8, PT, PT, R8, 0x3fe00000, R9, P2, P3 ;  /* 0x3fe0000008087810 */ /* 0x000fc800017e6409 */
[----:B------:R-:W-:-:S07]  /*3c40*/  LOP3.LUT R13, R8, R13, RZ, 0xfc, !PT ;  /* 0x0000000d080d7212 */ /* 0x000fce00078efcff */
.L_x_34:
[----:B------:R-:W-:Y:S02]  /*3c50*/  IMAD.MOV.U32 R33, RZ, RZ, R13 ;  /* 0x000000ffff217224 */ /* 0x000fe400078e000d */
[----:B------:R-:W-:Y:S02]  /*3c60*/  IMAD.MOV.U32 R13, RZ, RZ, 0x0 ;  /* 0x00000000ff0d7424 */ /* 0x000fe400078e00ff */
[----:B------:R-:W-:Y:S02]  /*3c70*/  IMAD.MOV.U32 R32, RZ, RZ, R15 ;  /* 0x000000ffff207224 */ /* 0x000fe400078e000f */
[----:B------:R-:W-:Y:S05]  /*3c80*/  RET.REL.NODEC R12 `(_Z9integrateddiPdS_ii) ;  /* 0xffffffc00cdc7950 */ /* 0x000fea0003c3ffff */
.L_x_41:
[----:B------:R-:W-:-:S00]  /*3c90*/  BRA `(.L_x_41) ;  /* 0xfffffffc00fc7947 */ /* 0x000fc0000383ffff */
[----:B------:R-:W-:-:S00]  /*3ca0*/  NOP ;  /* 0x0000000000007918 */ /* 0x000fc00000000000 */
        /* <DEDUP_REMOVED lines=13> */
.L_x_43:


//--------------------- .nv.global.init           --------------------------
	.section	.nv.global.init,"aw",@progbits
	.align	16
.nv.global.init:
	.type		__cudart_sin_cos_coeffs,@object
	.size		__cudart_sin_cos_coeffs,(__cudart_i2opi_d - __cudart_sin_cos_coeffs)
__cudart_sin_cos_coeffs:
        /*0000*/ 	.byte	0x46, 0xd2, 0xb0, 0x2c, 0xf1, 0xe5, 0x5a, 0xbe, 0x92, 0xe3, 0xac, 0x69, 0xe3, 0x1d, 0xc7, 0x3e
        /*0010*/ 	.byte	0xa1, 0x62, 0xdb, 0x19, 0xa0, 0x01, 0x2a, 0xbf, 0x18, 0x08, 0x11, 0x11, 0x11, 0x11, 0x81, 0x3f
        /*0020*/ 	.byte	0x54, 0x55, 0x55, 0x55, 0x55, 0x55, 0xc5, 0xbf, 0x00, 0x00, 0x00, 0x00, 0x00, 0x00, 0x00, 0x00
        /*0030*/ 	.byte	0x00, 0x00, 0x00, 0x00, 0x00, 0x00, 0x00, 0x00, 0x64, 0x81, 0xfd, 0x20, 0x83, 0xff, 0xa8, 0xbd
        /*0040*/ 	.byte	0x28, 0x85, 0xef, 0xc1, 0xa7, 0xee, 0x21, 0x3e, 0xd9, 0xe6, 0x06, 0x8e, 0x4f, 0x7e, 0x92, 0xbe
        /*0050*/ 	.byte	0xe9, 0xbc, 0xdd, 0x19, 0xa0, 0x01, 0xfa, 0x3e, 0x47, 0x5d, 0xc1, 0x16, 0x6c, 0xc1, 0x56, 0xbf
        /*0060*/ 	.byte	0x51, 0x55, 0x55, 0x55, 0x55, 0x55, 0xa5, 0x3f, 0x00, 0x00, 0x00, 0x00, 0x00, 0x00, 0xe0, 0xbf
        /*0070*/ 	.byte	0x00, 0x00, 0x00, 0x00, 0x00, 0x00, 0xf0, 0x3f, 0x00, 0x00, 0x00, 0x00, 0x00, 0x00, 0x00, 0x00
	.type		__cudart_i2opi_d,@object
	.size		__cudart_i2opi_d,(mrg32k3aM1SubSeq - __cudart_i2opi_d)
__cudart_i2opi_d:
        /* <DEDUP_REMOVED lines=9> */
	.type		mrg32k3aM1SubSeq,@object
	.size		mrg32k3aM1SubSeq,(mrg32k3aM2SubSeq - mrg32k3aM1SubSeq)
mrg32k3aM1SubSeq:
        /* <DEDUP_REMOVED lines=126> */
	.type		mrg32k3aM2SubSeq,@object
	.size		mrg32k3aM2SubSeq,(mrg32k3aM1 - mrg32k3aM2SubSeq)
mrg32k3aM2SubSeq:
        /* <DEDUP_REMOVED lines=126> */
	.type		mrg32k3aM1,@object
	.size		mrg32k3aM1,(mrg32k3aM1Seq - mrg32k3aM1)
mrg32k3aM1:
        /* <DEDUP_REMOVED lines=144> */
	.type		mrg32k3aM1Seq,@object
	.size		mrg32k3aM1Seq,(mrg32k3aM2 - mrg32k3aM1Seq)
mrg32k3aM1Seq:
        /* <DEDUP_REMOVED lines=144> */
	.type		mrg32k3aM2,@object
	.size		mrg32k3aM2,(mrg32k3aM2Seq - mrg32k3aM2)
mrg32k3aM2:
        /* <DEDUP_REMOVED lines=144> */
	.type		mrg32k3aM2Seq,@object
	.size		mrg32k3aM2Seq,(precalc_xorwow_matrix - mrg32k3aM2Seq)
mrg32k3aM2Seq:
        /* <DEDUP_REMOVED lines=144> */
	.type		precalc_xorwow_matrix,@object
	.size		precalc_xorwow_matrix,(precalc_xorwow_offset_matrix - precalc_xorwow_matrix)
precalc_xorwow_matrix:
        /* <DEDUP_REMOVED lines=6400> */
	.type		precalc_xorwow_offset_matrix,@object
	.size		precalc_xorwow_offset_matrix,(.L_1 - precalc_xorwow_offset_matrix)
precalc_xorwow_offset_matrix:
        /* <DEDUP_REMOVED lines=6400> */
.L_1:


//--------------------- .nv.shared.reserved.0     --------------------------
	.section	.nv.shared.reserved.0,"aw",@nobits
	.weak		__nv_reservedSMEM_offset_0_alias
	.size		__nv_reservedSMEM_offset_0_alias, 0, 64
	.other		__nv_reservedSMEM_offset_0_alias,@"STO_CUDA_RESERVED_SHARED STV_DEFAULT"
__nv_reservedSMEM_offset_0_alias:
	.zero		0
	.zero		64


//--------------------- .nv.constant0._Z9integrateddiPdS_ii --------------------------
	.section	.nv.constant0._Z9integrateddiPdS_ii,"a",@progbits
	.sectionflags	@""
	.align	4
.nv.constant0._Z9integrateddiPdS_ii:
	.zero		944


//--------------------- SYMBOLS --------------------------

	.type		.nv.reservedSmem.offset0,@object
	.size		.nv.reservedSmem.offset0,0x4
